//
// Generated by NVIDIA NVVM Compiler
//
// Compiler Build ID: CL-36424714
// Cuda compilation tools, release 13.0, V13.0.88
// Based on NVVM 20.0.0
//

.version 9.0
.target sm_100
.address_size 64

	// .globl	_Z17MakeChildrens_GPUiiiiPdS_S_
.global .align 4 .b8 precalc_xorwow_matrix[102400];
.global .align 4 .b8 precalc_xorwow_offset_matrix[102400];
.global .align 4 .b8 mrg32k3aM1[2304];
.global .align 4 .b8 mrg32k3aM2[2304];
.global .align 4 .b8 mrg32k3aM1SubSeq[2016];
.global .align 4 .b8 mrg32k3aM2SubSeq[2016];
.global .align 4 .b8 mrg32k3aM1Seq[2304];
.global .align 4 .b8 mrg32k3aM2Seq[2304];
.const .align 8 .b8 __cr_lgamma_table[72];
.global .align 1 .b8 _ZN34_INTERNAL_e4a36864_4_k_cu_ab5e28df4cuda3std3__45__cpo5beginE[1];
.global .align 1 .b8 _ZN34_INTERNAL_e4a36864_4_k_cu_ab5e28df4cuda3std3__45__cpo3endE[1];
.global .align 1 .b8 _ZN34_INTERNAL_e4a36864_4_k_cu_ab5e28df4cuda3std3__45__cpo6cbeginE[1];
.global .align 1 .b8 _ZN34_INTERNAL_e4a36864_4_k_cu_ab5e28df4cuda3std3__45__cpo4cendE[1];
.global .align 1 .b8 _ZN34_INTERNAL_e4a36864_4_k_cu_ab5e28df4cuda3std3__45__cpo6rbeginE[1];
.global .align 1 .b8 _ZN34_INTERNAL_e4a36864_4_k_cu_ab5e28df4cuda3std3__45__cpo4rendE[1];
.global .align 1 .b8 _ZN34_INTERNAL_e4a36864_4_k_cu_ab5e28df4cuda3std3__45__cpo7crbeginE[1];
.global .align 1 .b8 _ZN34_INTERNAL_e4a36864_4_k_cu_ab5e28df4cuda3std3__45__cpo5crendE[1];
.global .align 1 .b8 _ZN34_INTERNAL_e4a36864_4_k_cu_ab5e28df4cuda3std3__436_GLOBAL__N__e4a36864_4_k_cu_ab5e28df6ignoreE[1];
.global .align 1 .b8 _ZN34_INTERNAL_e4a36864_4_k_cu_ab5e28df4cuda3std3__419piecewise_constructE[1];
.global .align 1 .b8 _ZN34_INTERNAL_e4a36864_4_k_cu_ab5e28df4cuda3std3__48in_placeE[1];
.global .align 1 .b8 _ZN34_INTERNAL_e4a36864_4_k_cu_ab5e28df4cuda3std3__420unreachable_sentinelE[1];
.global .align 1 .b8 _ZN34_INTERNAL_e4a36864_4_k_cu_ab5e28df4cuda3std3__47nulloptE[1];
.global .align 1 .b8 _ZN34_INTERNAL_e4a36864_4_k_cu_ab5e28df4cuda3std3__48unexpectE[1];
.global .align 1 .b8 _ZN34_INTERNAL_e4a36864_4_k_cu_ab5e28df4cuda3std6ranges3__45__cpo4swapE[1];
.global .align 1 .b8 _ZN34_INTERNAL_e4a36864_4_k_cu_ab5e28df4cuda3std6ranges3__45__cpo9iter_moveE[1];
.global .align 1 .b8 _ZN34_INTERNAL_e4a36864_4_k_cu_ab5e28df4cuda3std6ranges3__45__cpo5beginE[1];
.global .align 1 .b8 _ZN34_INTERNAL_e4a36864_4_k_cu_ab5e28df4cuda3std6ranges3__45__cpo3endE[1];
.global .align 1 .b8 _ZN34_INTERNAL_e4a36864_4_k_cu_ab5e28df4cuda3std6ranges3__45__cpo6cbeginE[1];
.global .align 1 .b8 _ZN34_INTERNAL_e4a36864_4_k_cu_ab5e28df4cuda3std6ranges3__45__cpo4cendE[1];
.global .align 1 .b8 _ZN34_INTERNAL_e4a36864_4_k_cu_ab5e28df4cuda3std6ranges3__45__cpo7advanceE[1];
.global .align 1 .b8 _ZN34_INTERNAL_e4a36864_4_k_cu_ab5e28df4cuda3std6ranges3__45__cpo9iter_swapE[1];
.global .align 1 .b8 _ZN34_INTERNAL_e4a36864_4_k_cu_ab5e28df4cuda3std6ranges3__45__cpo4nextE[1];
.global .align 1 .b8 _ZN34_INTERNAL_e4a36864_4_k_cu_ab5e28df4cuda3std6ranges3__45__cpo4prevE[1];
.global .align 1 .b8 _ZN34_INTERNAL_e4a36864_4_k_cu_ab5e28df4cuda3std6ranges3__45__cpo4dataE[1];
.global .align 1 .b8 _ZN34_INTERNAL_e4a36864_4_k_cu_ab5e28df4cuda3std6ranges3__45__cpo5cdataE[1];
.global .align 1 .b8 _ZN34_INTERNAL_e4a36864_4_k_cu_ab5e28df4cuda3std6ranges3__45__cpo4sizeE[1];
.global .align 1 .b8 _ZN34_INTERNAL_e4a36864_4_k_cu_ab5e28df4cuda3std6ranges3__45__cpo5ssizeE[1];
.global .align 1 .b8 _ZN34_INTERNAL_e4a36864_4_k_cu_ab5e28df4cuda3std6ranges3__45__cpo8distanceE[1];
.global .align 1 .b8 _ZN34_INTERNAL_e4a36864_4_k_cu_ab5e28df6thrust24THRUST_300001_SM_1000_NS8cuda_cub3parE[1];
.global .align 1 .b8 _ZN34_INTERNAL_e4a36864_4_k_cu_ab5e28df6thrust24THRUST_300001_SM_1000_NS8cuda_cub10par_nosyncE[1];
.global .align 1 .b8 _ZN34_INTERNAL_e4a36864_4_k_cu_ab5e28df6thrust24THRUST_300001_SM_1000_NS6system6detail10sequential3seqE[1];
.global .align 1 .b8 _ZN34_INTERNAL_e4a36864_4_k_cu_ab5e28df6thrust24THRUST_300001_SM_1000_NS6system3cpp3parE[1];
.global .align 1 .b8 _ZN34_INTERNAL_e4a36864_4_k_cu_ab5e28df6thrust24THRUST_300001_SM_1000_NS12placeholders2_1E[1];
.global .align 1 .b8 _ZN34_INTERNAL_e4a36864_4_k_cu_ab5e28df6thrust24THRUST_300001_SM_1000_NS12placeholders2_2E[1];
.global .align 1 .b8 _ZN34_INTERNAL_e4a36864_4_k_cu_ab5e28df6thrust24THRUST_300001_SM_1000_NS12placeholders2_3E[1];
.global .align 1 .b8 _ZN34_INTERNAL_e4a36864_4_k_cu_ab5e28df6thrust24THRUST_300001_SM_1000_NS12placeholders2_4E[1];
.global .align 1 .b8 _ZN34_INTERNAL_e4a36864_4_k_cu_ab5e28df6thrust24THRUST_300001_SM_1000_NS12placeholders2_5E[1];
.global .align 1 .b8 _ZN34_INTERNAL_e4a36864_4_k_cu_ab5e28df6thrust24THRUST_300001_SM_1000_NS12placeholders2_6E[1];
.global .align 1 .b8 _ZN34_INTERNAL_e4a36864_4_k_cu_ab5e28df6thrust24THRUST_300001_SM_1000_NS12placeholders2_7E[1];
.global .align 1 .b8 _ZN34_INTERNAL_e4a36864_4_k_cu_ab5e28df6thrust24THRUST_300001_SM_1000_NS12placeholders2_8E[1];
.global .align 1 .b8 _ZN34_INTERNAL_e4a36864_4_k_cu_ab5e28df6thrust24THRUST_300001_SM_1000_NS12placeholders2_9E[1];
.global .align 1 .b8 _ZN34_INTERNAL_e4a36864_4_k_cu_ab5e28df6thrust24THRUST_300001_SM_1000_NS12placeholders3_10E[1];
.global .align 1 .b8 _ZN34_INTERNAL_e4a36864_4_k_cu_ab5e28df6thrust24THRUST_300001_SM_1000_NS3seqE[1];
.global .align 1 .b8 _ZN34_INTERNAL_e4a36864_4_k_cu_ab5e28df6thrust24THRUST_300001_SM_1000_NS6deviceE[1];

.visible .entry _Z17MakeChildrens_GPUiiiiPdS_S_(
	.param .u32 _Z17MakeChildrens_GPUiiiiPdS_S__param_0,
	.param .u32 _Z17MakeChildrens_GPUiiiiPdS_S__param_1,
	.param .u32 _Z17MakeChildrens_GPUiiiiPdS_S__param_2,
	.param .u32 _Z17MakeChildrens_GPUiiiiPdS_S__param_3,
	.param .u64 .ptr .align 1 _Z17MakeChildrens_GPUiiiiPdS_S__param_4,
	.param .u64 .ptr .align 1 _Z17MakeChildrens_GPUiiiiPdS_S__param_5,
	.param .u64 .ptr .align 1 _Z17MakeChildrens_GPUiiiiPdS_S__param_6
)
{
	.reg .pred 	%p<20>;
	.reg .b32 	%r<202>;
	.reg .b64 	%rd<50>;
	.reg .b64 	%fd<40>;

	ld.param.u32 	%r38, [_Z17MakeChildrens_GPUiiiiPdS_S__param_1];
	ld.param.u32 	%r39, [_Z17MakeChildrens_GPUiiiiPdS_S__param_3];
	ld.param.u64 	%rd10, [_Z17MakeChildrens_GPUiiiiPdS_S__param_4];
	ld.param.u64 	%rd11, [_Z17MakeChildrens_GPUiiiiPdS_S__param_6];
	cvta.to.global.u64 	%rd1, %rd10;
	cvta.to.global.u64 	%rd2, %rd11;
	mov.u32 	%r40, %ctaid.x;
	mov.u32 	%r1, %ntid.x;
	mov.u32 	%r41, %tid.x;
	mad.lo.s32 	%r194, %r40, %r1, %r41;
	setp.gt.s32 	%p1, %r194, 9;
	@%p1 bra 	$L__BB0_18;
	mul.hi.s32 	%r42, %r39, 1717986919;
	shr.u32 	%r43, %r42, 31;
	shr.s32 	%r44, %r42, 2;
	add.s32 	%r3, %r44, %r43;
	setp.lt.s32 	%p2, %r39, 10;
	cvt.s64.s32 	%rd3, %r194;
	@%p2 bra 	$L__BB0_18;
	add.s64 	%rd4, %rd1, 16;
	add.s64 	%rd5, %rd2, 16;
	mov.u32 	%r45, %nctaid.x;
	mul.lo.s32 	%r4, %r1, %r45;
	cvt.rn.f64.s32 	%fd1, %r38;
$L__BB0_3:
	shl.b32 	%r6, %r194, 2;
	mul.lo.s32 	%r47, %r3, %r194;
	shl.b32 	%r7, %r47, 2;
	mov.b32 	%r195, 0;
$L__BB0_4:
	// begin inline asm
	mov.u64 	%rd12, %clock64;
	// end inline asm
	add.s64 	%rd13, %rd12, %rd3;
	cvt.u32.u64 	%r48, %rd13;
	xor.b32  	%r49, %r48, -1429050551;
	mul.lo.s32 	%r50, %r49, 1099087573;
	{ .reg .b32 tmp; mov.b64 {tmp, %r51}, %rd13; }
	xor.b32  	%r52, %r51, -136515619;
	mad.lo.s32 	%r53, %r52, -1703105765, %r50;
	add.s32 	%r54, %r53, 6615241;
	add.s32 	%r55, %r50, 123456789;
	xor.b32  	%r56, %r50, 362436069;
	add.s32 	%r57, %r50, 5783321;
	shr.u32 	%r58, %r55, 2;
	xor.b32  	%r59, %r58, %r55;
	shl.b32 	%r60, %r57, 4;
	shl.b32 	%r61, %r59, 1;
	xor.b32  	%r62, %r60, %r61;
	xor.b32  	%r63, %r62, %r57;
	xor.b32  	%r64, %r63, %r59;
	add.s32 	%r65, %r54, %r64;
	add.s32 	%r66, %r65, 362437;
	shr.u32 	%r67, %r56, 2;
	xor.b32  	%r68, %r67, %r56;
	shl.b32 	%r69, %r64, 4;
	shl.b32 	%r70, %r68, 1;
	xor.b32  	%r71, %r70, %r69;
	xor.b32  	%r72, %r71, %r68;
	xor.b32  	%r73, %r72, %r64;
	add.s32 	%r74, %r54, %r73;
	add.s32 	%r75, %r74, 724874;
	cvt.u64.u32 	%rd14, %r66;
	mul.wide.u32 	%rd15, %r75, 2097152;
	xor.b64  	%rd16, %rd15, %rd14;
	cvt.rn.f64.u64 	%fd3, %rd16;
	fma.rn.f64 	%fd4, %fd3, 0d3CA0000000000000, 0d3C90000000000000;
	mul.f64 	%fd5, %fd4, 0d4010000000000000;
	cvt.rmi.f64.f64 	%fd6, %fd5;
	cvt.rzi.s32.f64 	%r9, %fd6;
	setp.gt.s32 	%p3, %r9, 0;
	@%p3 bra 	$L__BB0_19;
$L__BB0_5:
	setp.lt.s32 	%p9, %r9, 4;
	@%p9 bra 	$L__BB0_6;
	bra.uni 	$L__BB0_12;
$L__BB0_6:
	shl.b32 	%r82, %r195, 2;
	add.s32 	%r25, %r82, %r7;
	neg.s32 	%r83, %r9;
	and.b32  	%r26, %r83, 3;
	setp.eq.s32 	%p10, %r26, 0;
	mov.u32 	%r200, %r9;
	@%p10 bra 	$L__BB0_10;
	sub.s32 	%r84, %r9, %r6;
	mul.wide.s32 	%rd23, %r84, 8;
	add.s64 	%rd6, %rd1, %rd23;
	ld.global.f64 	%fd14, [%rd6+320];
	add.s32 	%r85, %r25, %r9;
	mul.wide.s32 	%rd24, %r85, 8;
	add.s64 	%rd7, %rd2, %rd24;
	st.global.f64 	[%rd7], %fd14;
	add.s32 	%r200, %r9, 1;
	setp.eq.s32 	%p11, %r26, 1;
	@%p11 bra 	$L__BB0_10;
	ld.global.f64 	%fd15, [%rd6+328];
	st.global.f64 	[%rd7+8], %fd15;
	add.s32 	%r200, %r9, 2;
	setp.eq.s32 	%p12, %r26, 2;
	@%p12 bra 	$L__BB0_10;
	ld.global.f64 	%fd16, [%rd6+336];
	st.global.f64 	[%rd7+16], %fd16;
	add.s32 	%r200, %r9, 3;
$L__BB0_10:
	add.s32 	%r86, %r9, -1;
	setp.lt.u32 	%p13, %r86, 3;
	@%p13 bra 	$L__BB0_12;
$L__BB0_11:
	sub.s32 	%r87, %r200, %r6;
	mul.wide.s32 	%rd25, %r87, 8;
	add.s64 	%rd26, %rd1, %rd25;
	ld.global.f64 	%fd17, [%rd26+320];
	add.s32 	%r88, %r25, %r200;
	mul.wide.s32 	%rd27, %r88, 8;
	add.s64 	%rd28, %rd2, %rd27;
	st.global.f64 	[%rd28], %fd17;
	ld.global.f64 	%fd18, [%rd26+328];
	st.global.f64 	[%rd28+8], %fd18;
	ld.global.f64 	%fd19, [%rd26+336];
	st.global.f64 	[%rd28+16], %fd19;
	ld.global.f64 	%fd20, [%rd26+344];
	st.global.f64 	[%rd28+24], %fd20;
	add.s32 	%r17, %r200, 4;
	setp.ne.s32 	%p14, %r200, 0;
	mov.u32 	%r200, %r17;
	@%p14 bra 	$L__BB0_11;
$L__BB0_12:
	// begin inline asm
	mov.u64 	%rd29, %clock64;
	// end inline asm
	add.s64 	%rd30, %rd29, %rd3;
	cvt.u32.u64 	%r89, %rd30;
	xor.b32  	%r90, %r89, -1429050551;
	mul.lo.s32 	%r91, %r90, 1099087573;
	{ .reg .b32 tmp; mov.b64 {tmp, %r92}, %rd30; }
	xor.b32  	%r93, %r92, -136515619;
	mul.lo.s32 	%r18, %r93, -1703105765;
	add.s32 	%r94, %r91, %r18;
	add.s32 	%r19, %r94, 6615241;
	add.s32 	%r95, %r91, 123456789;
	xor.b32  	%r96, %r91, 362436069;
	add.s32 	%r20, %r91, 5783321;
	shr.u32 	%r97, %r95, 2;
	xor.b32  	%r98, %r97, %r95;
	shl.b32 	%r99, %r20, 4;
	shl.b32 	%r100, %r98, 1;
	xor.b32  	%r101, %r99, %r100;
	xor.b32  	%r102, %r101, %r20;
	xor.b32  	%r21, %r102, %r98;
	add.s32 	%r103, %r19, %r21;
	add.s32 	%r104, %r103, 362437;
	shr.u32 	%r105, %r96, 2;
	xor.b32  	%r106, %r105, %r96;
	shl.b32 	%r107, %r21, 4;
	shl.b32 	%r108, %r106, 1;
	xor.b32  	%r109, %r108, %r107;
	xor.b32  	%r110, %r109, %r106;
	xor.b32  	%r22, %r110, %r21;
	add.s32 	%r111, %r19, %r22;
	add.s32 	%r112, %r111, 724874;
	cvt.u64.u32 	%rd31, %r104;
	mul.wide.u32 	%rd32, %r112, 2097152;
	xor.b64  	%rd33, %rd32, %rd31;
	cvt.rn.f64.u64 	%fd21, %rd33;
	fma.rn.f64 	%fd22, %fd21, 0d3CA0000000000000, 0d3C90000000000000;
	setp.leu.f64 	%p15, %fd22, 0d3FE0000000000000;
	@%p15 bra 	$L__BB0_16;
	ld.param.u32 	%r193, [_Z17MakeChildrens_GPUiiiiPdS_S__param_0];
	xor.b32  	%r113, %r18, 88675123;
	add.s32 	%r114, %r18, 521288629;
	shr.u32 	%r115, %r114, 2;
	xor.b32  	%r116, %r115, %r114;
	shl.b32 	%r117, %r22, 4;
	shl.b32 	%r118, %r116, 1;
	xor.b32  	%r119, %r118, %r117;
	xor.b32  	%r120, %r119, %r116;
	xor.b32  	%r121, %r120, %r22;
	add.s32 	%r122, %r19, %r121;
	add.s32 	%r123, %r122, 1087311;
	shr.u32 	%r124, %r113, 2;
	xor.b32  	%r125, %r124, %r113;
	shl.b32 	%r126, %r121, 4;
	shl.b32 	%r127, %r125, 1;
	xor.b32  	%r128, %r127, %r126;
	xor.b32  	%r129, %r128, %r125;
	xor.b32  	%r130, %r129, %r121;
	add.s32 	%r131, %r19, %r130;
	add.s32 	%r132, %r131, 1449748;
	cvt.u64.u32 	%rd34, %r123;
	mul.wide.u32 	%rd35, %r132, 2097152;
	xor.b64  	%rd36, %rd35, %rd34;
	cvt.rn.f64.u64 	%fd23, %rd36;
	fma.rn.f64 	%fd24, %fd23, 0d3CA0000000000000, 0d3C90000000000000;
	mul.f64 	%fd25, %fd24, %fd1;
	shr.u32 	%r133, %r20, 2;
	xor.b32  	%r134, %r133, %r20;
	shl.b32 	%r135, %r130, 4;
	shl.b32 	%r136, %r134, 1;
	xor.b32  	%r137, %r136, %r135;
	xor.b32  	%r138, %r137, %r134;
	xor.b32  	%r139, %r138, %r130;
	add.s32 	%r140, %r19, %r139;
	add.s32 	%r141, %r140, 1812185;
	shr.u32 	%r142, %r21, 2;
	xor.b32  	%r143, %r142, %r21;
	shl.b32 	%r144, %r139, 4;
	shl.b32 	%r145, %r143, 1;
	xor.b32  	%r146, %r145, %r144;
	xor.b32  	%r147, %r146, %r143;
	xor.b32  	%r148, %r147, %r139;
	add.s32 	%r149, %r19, %r148;
	add.s32 	%r150, %r149, 2174622;
	cvt.u64.u32 	%rd37, %r141;
	mul.wide.u32 	%rd38, %r150, 2097152;
	xor.b64  	%rd39, %rd38, %rd37;
	cvt.rn.f64.u64 	%fd26, %rd39;
	fma.rn.f64 	%fd27, %fd26, 0d3CA0000000000000, 0d3C90000000000000;
	setp.gt.f64 	%p16, %fd27, 0d3FE0000000000000;
	neg.f64 	%fd28, %fd25;
	selp.f64 	%fd29, %fd25, %fd28, %p16;
	cvt.rn.f64.s32 	%fd30, %r193;
	add.f64 	%fd2, %fd29, %fd30;
	shr.u32 	%r151, %r22, 2;
	xor.b32  	%r152, %r151, %r22;
	shl.b32 	%r153, %r148, 4;
	shl.b32 	%r154, %r152, 1;
	xor.b32  	%r155, %r154, %r153;
	xor.b32  	%r156, %r155, %r152;
	xor.b32  	%r157, %r156, %r148;
	add.s32 	%r158, %r19, %r157;
	add.s32 	%r159, %r158, 2537059;
	shr.u32 	%r160, %r121, 2;
	xor.b32  	%r161, %r160, %r121;
	shl.b32 	%r162, %r157, 4;
	shl.b32 	%r163, %r161, 1;
	xor.b32  	%r164, %r163, %r162;
	xor.b32  	%r165, %r164, %r161;
	xor.b32  	%r166, %r165, %r157;
	add.s32 	%r167, %r19, %r166;
	add.s32 	%r168, %r167, 2899496;
	cvt.u64.u32 	%rd40, %r159;
	mul.wide.u32 	%rd41, %r168, 2097152;
	xor.b64  	%rd42, %rd41, %rd40;
	cvt.rn.f64.u64 	%fd31, %rd42;
	fma.rn.f64 	%fd32, %fd31, 0d3CA0000000000000, 0d3C90000000000000;
	mul.f64 	%fd33, %fd32, 0d4010000000000000;
	cvt.rzi.s32.f64 	%r23, %fd33;
	shr.u32 	%r169, %r130, 2;
	xor.b32  	%r170, %r169, %r130;
	shl.b32 	%r171, %r166, 4;
	shl.b32 	%r172, %r170, 1;
	xor.b32  	%r173, %r172, %r171;
	xor.b32  	%r174, %r173, %r170;
	xor.b32  	%r175, %r174, %r166;
	add.s32 	%r176, %r19, %r175;
	add.s32 	%r177, %r176, 3261933;
	shr.u32 	%r178, %r139, 2;
	xor.b32  	%r179, %r178, %r139;
	shl.b32 	%r180, %r175, 4;
	shl.b32 	%r181, %r179, 1;
	xor.b32  	%r182, %r181, %r180;
	xor.b32  	%r183, %r182, %r179;
	xor.b32  	%r184, %r183, %r175;
	add.s32 	%r185, %r19, %r184;
	add.s32 	%r186, %r185, 3624370;
	cvt.u64.u32 	%rd43, %r177;
	mul.wide.u32 	%rd44, %r186, 2097152;
	xor.b64  	%rd45, %rd44, %rd43;
	cvt.rn.f64.u64 	%fd34, %rd45;
	fma.rn.f64 	%fd35, %fd34, 0d3CA0000000000000, 0d3C90000000000000;
	setp.gt.f64 	%p17, %fd35, 0d3FE0000000000000;
	@%p17 bra 	$L__BB0_15;
	shl.b32 	%r187, %r195, 2;
	add.s32 	%r188, %r187, %r7;
	add.s32 	%r189, %r188, %r23;
	mul.wide.s32 	%rd46, %r189, 8;
	add.s64 	%rd47, %rd2, %rd46;
	ld.global.f64 	%fd36, [%rd47];
	sub.f64 	%fd37, %fd36, %fd2;
	st.global.f64 	[%rd47], %fd37;
	bra.uni 	$L__BB0_16;
$L__BB0_15:
	shl.b32 	%r190, %r195, 2;
	add.s32 	%r191, %r190, %r7;
	add.s32 	%r192, %r191, %r23;
	mul.wide.s32 	%rd48, %r192, 8;
	add.s64 	%rd49, %rd2, %rd48;
	ld.global.f64 	%fd38, [%rd49];
	add.f64 	%fd39, %fd2, %fd38;
	st.global.f64 	[%rd49], %fd39;
$L__BB0_16:
	add.s32 	%r195, %r195, 1;
	setp.eq.s32 	%p18, %r195, %r3;
	@%p18 bra 	$L__BB0_17;
	bra.uni 	$L__BB0_4;
$L__BB0_17:
	add.s32 	%r194, %r194, %r4;
	setp.lt.s32 	%p19, %r194, 10;
	@%p19 bra 	$L__BB0_3;
$L__BB0_18:
	ret;
$L__BB0_19:
	shl.b32 	%r77, %r195, 2;
	add.s32 	%r196, %r77, %r7;
	and.b32  	%r32, %r9, 3;
	setp.lt.u32 	%p4, %r9, 4;
	mov.b32 	%r201, 0;
	@%p4 bra 	$L__BB0_22;
	and.b32  	%r201, %r9, 2147483644;
	neg.s32 	%r198, %r201;
	mov.u32 	%r197, %r6;
$L__BB0_21:
	mul.wide.s32 	%rd17, %r197, 8;
	add.s64 	%rd18, %rd4, %rd17;
	mul.wide.s32 	%rd19, %r196, 8;
	add.s64 	%rd20, %rd5, %rd19;
	ld.global.f64 	%fd7, [%rd18+-16];
	st.global.f64 	[%rd20+-16], %fd7;
	ld.global.f64 	%fd8, [%rd18+-8];
	st.global.f64 	[%rd20+-8], %fd8;
	ld.global.f64 	%fd9, [%rd18];
	st.global.f64 	[%rd20], %fd9;
	ld.global.f64 	%fd10, [%rd18+8];
	st.global.f64 	[%rd20+8], %fd10;
	add.s32 	%r198, %r198, 4;
	add.s32 	%r197, %r197, 4;
	add.s32 	%r196, %r196, 4;
	setp.eq.s32 	%p5, %r198, 0;
	@%p5 bra 	$L__BB0_22;
	bra.uni 	$L__BB0_21;
$L__BB0_22:
	setp.eq.s32 	%p6, %r32, 0;
	@%p6 bra 	$L__BB0_5;
	add.s32 	%r78, %r6, %r201;
	mul.wide.s32 	%rd21, %r78, 8;
	add.s64 	%rd8, %rd1, %rd21;
	ld.global.f64 	%fd11, [%rd8];
	add.s32 	%r80, %r77, %r7;
	add.s32 	%r81, %r80, %r201;
	mul.wide.s32 	%rd22, %r81, 8;
	add.s64 	%rd9, %rd2, %rd22;
	st.global.f64 	[%rd9], %fd11;
	setp.eq.s32 	%p7, %r32, 1;
	@%p7 bra 	$L__BB0_5;
	ld.global.f64 	%fd12, [%rd8+8];
	st.global.f64 	[%rd9+8], %fd12;
	setp.eq.s32 	%p8, %r32, 2;
	@%p8 bra 	$L__BB0_5;
	ld.global.f64 	%fd13, [%rd8+16];
	st.global.f64 	[%rd9+16], %fd13;
	bra.uni 	$L__BB0_5;

}
	// .globl	_ZN3cub18CUB_300001_SM_10006detail11EmptyKernelIvEEvv
.visible .entry _ZN3cub18CUB_300001_SM_10006detail11EmptyKernelIvEEvv()
{


	ret;

}


// ===== COMPILED SASS (sm_100) =====

	.target	sm_100

	.elftype	@"ET_EXEC"


//--------------------- .note.nv.tkinfo           --------------------------
	.section	.note.nv.tkinfo,"",@"SHT_NOTE"
	.sectionflags	@"SHF_NOTE_NV_TKINFO"
	.tkinfo
        /*0018*/ 	.word	0x00000002
        /*0030*/ 	.string	""
        /*0030*/ 	.string	"ptxas"
        /*0030*/ 	.string	"Cuda compilation tools, release 13.0, V13.0.88"
        /*0030*/ 	.string	"Build cuda_13.0.r13.0/compiler.36424714_0"
        /*0030*/ 	.string	"-arch sm_100 -m 64 "



//--------------------- .note.nv.cuinfo           --------------------------
	.section	.note.nv.cuinfo,"",@"SHT_NOTE"
	.sectionflags	@"SHF_NOTE_NV_CUINFO"
        /*0018*/ 	.short	0x0002
        /*001a*/ 	.short	0x0064
        /*001c*/ 	.short	0x0082
	.zero		2


//--------------------- .nv.info                  --------------------------
	.section	.nv.info,"",@"SHT_CUDA_INFO"
	.align	4


	//----- nvinfo : EIATTR_REGCOUNT
	.align		4
        /*0000*/ 	.byte	0x04, 0x2f
        /*0002*/ 	.short	(.L_55 - .L_54)
	.align		4
.L_54:
        /*0004*/ 	.word	index@(_Z17MakeChildrens_GPUiiiiPdS_S_)
        /*0008*/ 	.word	0x00000020


	//----- nvinfo : EIATTR_FRAME_SIZE
	.align		4
.L_55:
        /*000c*/ 	.byte	0x04, 0x11
        /*000e*/ 	.short	(.L_57 - .L_56)
	.align		4
.L_56:
        /*0010*/ 	.word	index@(_Z17MakeChildrens_GPUiiiiPdS_S_)
        /*0014*/ 	.word	0x00000000


	//----- nvinfo : EIATTR_REGCOUNT
	.align		4
.L_57:
        /*0018*/ 	.byte	0x04, 0x2f
        /*001a*/ 	.short	(.L_59 - .L_58)
	.align		4
.L_58:
        /*001c*/ 	.word	index@(_ZN3cub18CUB_300001_SM_10006detail11EmptyKernelIvEEvv)
        /*0020*/ 	.word	0x00000004


	//----- nvinfo : EIATTR_FRAME_SIZE
	.align		4
.L_59:
        /*0024*/ 	.byte	0x04, 0x11
        /*0026*/ 	.short	(.L_61 - .L_60)
	.align		4
.L_60:
        /*0028*/ 	.word	index@(_ZN3cub18CUB_300001_SM_10006detail11EmptyKernelIvEEvv)
        /*002c*/ 	.word	0x00000000


	//----- nvinfo : EIATTR_MIN_STACK_SIZE
	.align		4
.L_61:
        /*0030*/ 	.byte	0x04, 0x12
        /*0032*/ 	.short	(.L_63 - .L_62)
	.align		4
.L_62:
        /*0034*/ 	.word	index@(_ZN3cub18CUB_300001_SM_10006detail11EmptyKernelIvEEvv)
        /*0038*/ 	.word	0x00000000


	//----- nvinfo : EIATTR_MIN_STACK_SIZE
	.align		4
.L_63:
        /*003c*/ 	.byte	0x04, 0x12
        /*003e*/ 	.short	(.L_65 - .L_64)
	.align		4
.L_64:
        /*0040*/ 	.word	index@(_Z17MakeChildrens_GPUiiiiPdS_S_)
        /*0044*/ 	.word	0x00000000
.L_65:


//--------------------- .nv.compat                --------------------------
	.section	.nv.compat,"",@"SHT_CUDA_COMPAT_INFO"
	.align	4
        /*0000*/ 	.byte	0x02, 0x09, 0x00, 0x00, 0x02, 0x02, 0x01, 0x00, 0x02, 0x05, 0x05, 0x00, 0x03, 0x07, 0x01, 0x01
        /*0010*/ 	.byte	0x02, 0x03, 0x00, 0x00, 0x02, 0x06, 0x01, 0x00, 0x04, 0x0b, 0x08, 0x00, 0x01, 0x00, 0x00, 0x00
        /*0020*/ 	.byte	0x00, 0x00, 0x00, 0x00


//--------------------- .nv.info._ZN3cub18CUB_300001_SM_10006detail11EmptyKernelIvEEvv --------------------------
	.section	.nv.info._ZN3cub18CUB_300001_SM_10006detail11EmptyKernelIvEEvv,"",@"SHT_CUDA_INFO"
	.sectionflags	@""
	.align	4


	//----- nvinfo : EIATTR_CUDA_API_VERSION
	.align		4
        /*0000*/ 	.byte	0x04, 0x37
        /*0002*/ 	.short	(.L_67 - .L_66)
.L_66:
        /*0004*/ 	.word	0x00000082


	//----- nvinfo : EIATTR_SPARSE_MMA_MASK
	.align		4
.L_67:
        /*0008*/ 	.byte	0x03, 0x50
        /*000a*/ 	.short	0x0000


	//----- nvinfo : EIATTR_MAXREG_COUNT
	.align		4
        /*000c*/ 	.byte	0x03, 0x1b
        /*000e*/ 	.short	0x00ff


	//----- nvinfo : EIATTR_MERCURY_ISA_VERSION
	.align		4
        /*0010*/ 	.byte	0x03, 0x5f
        /*0012*/ 	.short	0x0101


	//----- nvinfo : EIATTR_VRC_CTA_INIT_COUNT
	.align		4
        /*0014*/ 	.byte	0x02, 0x4a
	.zero		1
	.zero		1


	//----- nvinfo : EIATTR_EXIT_INSTR_OFFSETS
	.align		4
        /*0018*/ 	.byte	0x04, 0x1c
        /*001a*/ 	.short	(.L_69 - .L_68)


	//   ....[0]....
.L_68:
        /*001c*/ 	.word	0x00000010


	//----- nvinfo : EIATTR_SW_WAR
	.align		4
.L_69:
        /*0020*/ 	.byte	0x04, 0x36
        /*0022*/ 	.short	(.L_71 - .L_70)
.L_70:
        /*0024*/ 	.word	0x00000008
.L_71:


//--------------------- .nv.info._Z17MakeChildrens_GPUiiiiPdS_S_ --------------------------
	.section	.nv.info._Z17MakeChildrens_GPUiiiiPdS_S_,"",@"SHT_CUDA_INFO"
	.sectionflags	@""
	.align	4


	//----- nvinfo : EIATTR_CUDA_API_VERSION
	.align		4
        /*0000*/ 	.byte	0x04, 0x37
        /*0002*/ 	.short	(.L_73 - .L_72)
.L_72:
        /*0004*/ 	.word	0x00000082


	//----- nvinfo : EIATTR_KPARAM_INFO
	.align		4
.L_73:
        /*0008*/ 	.byte	0x04, 0x17
        /*000a*/ 	.short	(.L_75 - .L_74)
.L_74:
        /*000c*/ 	.word	0x00000000
        /*0010*/ 	.short	0x0006
        /*0012*/ 	.short	0x0020
        /*0014*/ 	.byte	0x00, 0xf5, 0x21, 0x00


	//----- nvinfo : EIATTR_KPARAM_INFO
	.align		4
.L_75:
        /*0018*/ 	.byte	0x04, 0x17
        /*001a*/ 	.short	(.L_77 - .L_76)
.L_76:
        /*001c*/ 	.word	0x00000000
        /*0020*/ 	.short	0x0005
        /*0022*/ 	.short	0x0018
        /*0024*/ 	.byte	0x00, 0xf5, 0x21, 0x00


	//----- nvinfo : EIATTR_KPARAM_INFO
	.align		4
.L_77:
        /*0028*/ 	.byte	0x04, 0x17
        /*002a*/ 	.short	(.L_79 - .L_78)
.L_78:
        /*002c*/ 	.word	0x00000000
        /*0030*/ 	.short	0x0004
        /*0032*/ 	.short	0x0010
        /*0034*/ 	.byte	0x00, 0xf5, 0x21, 0x00


	//----- nvinfo : EIATTR_KPARAM_INFO
	.align		4
.L_79:
        /*0038*/ 	.byte	0x04, 0x17
        /*003a*/ 	.short	(.L_81 - .L_80)
.L_80:
        /*003c*/ 	.word	0x00000000
        /*0040*/ 	.short	0x0003
        /*0042*/ 	.short	0x000c
        /*0044*/ 	.byte	0x00, 0xf0, 0x11, 0x00


	//----- nvinfo : EIATTR_KPARAM_INFO
	.align		4
.L_81:
        /*0048*/ 	.byte	0x04, 0x17
        /*004a*/ 	.short	(.L_83 - .L_82)
.L_82:
        /*004c*/ 	.word	0x00000000
        /*0050*/ 	.short	0x0002
        /*0052*/ 	.short	0x0008
        /*0054*/ 	.byte	0x00, 0xf0, 0x11, 0x00


	//----- nvinfo : EIATTR_KPARAM_INFO
	.align		4
.L_83:
        /*0058*/ 	.byte	0x04, 0x17
        /*005a*/ 	.short	(.L_85 - .L_84)
.L_84:
        /*005c*/ 	.word	0x00000000
        /*0060*/ 	.short	0x0001
        /*0062*/ 	.short	0x0004
        /*0064*/ 	.byte	0x00, 0xf0, 0x11, 0x00


	//----- nvinfo : EIATTR_KPARAM_INFO
	.align		4
.L_85:
        /*0068*/ 	.byte	0x04, 0x17
        /*006a*/ 	.short	(.L_87 - .L_86)
.L_86:
        /*006c*/ 	.word	0x00000000
        /*0070*/ 	.short	0x0000
        /*0072*/ 	.short	0x0000
        /*0074*/ 	.byte	0x00, 0xf0, 0x11, 0x00


	//----- nvinfo : EIATTR_SPARSE_MMA_MASK
	.align		4
.L_87:
        /*0078*/ 	.byte	0x03, 0x50
        /*007a*/ 	.short	0x0000


	//----- nvinfo : EIATTR_MAXREG_COUNT
	.align		4
        /*007c*/ 	.byte	0x03, 0x1b
        /*007e*/ 	.short	0x00ff


	//----- nvinfo : EIATTR_MERCURY_ISA_VERSION
	.align		4
        /*0080*/ 	.byte	0x03, 0x5f
        /*0082*/ 	.short	0x0101


	//----- nvinfo : EIATTR_VRC_CTA_INIT_COUNT
	.align		4
        /*0084*/ 	.byte	0x02, 0x4a
	.zero		1
	.zero		1


	//----- nvinfo : EIATTR_EXIT_INSTR_OFFSETS
	.align		4
        /*0088*/ 	.byte	0x04, 0x1c
        /*008a*/ 	.short	(.L_89 - .L_88)


	//   ....[0]....
.L_88:
        /*008c*/ 	.word	0x00000060


	//   ....[1]....
        /*0090*/ 	.word	0x00000090


	//   ....[2]....
        /*0094*/ 	.word	0x000012d0


	//----- nvinfo : EIATTR_CRS_STACK_SIZE
	.align		4
.L_89:
        /*0098*/ 	.byte	0x04, 0x1e
        /*009a*/ 	.short	(.L_91 - .L_90)
.L_90:
        /*009c*/ 	.word	0x00000000


	//----- nvinfo : EIATTR_CBANK_PARAM_SIZE
	.align		4
.L_91:
        /*00a0*/ 	.byte	0x03, 0x19
        /*00a2*/ 	.short	0x0028


	//----- nvinfo : EIATTR_PARAM_CBANK
	.align		4
        /*00a4*/ 	.byte	0x04, 0x0a
        /*00a6*/ 	.short	(.L_93 - .L_92)
	.align		4
.L_92:
        /*00a8*/ 	.word	index@(.nv.constant0._Z17MakeChildrens_GPUiiiiPdS_S_)
        /*00ac*/ 	.short	0x0380
        /*00ae*/ 	.short	0x0028


	//----- nvinfo : EIATTR_SW_WAR
	.align		4
.L_93:
        /*00b0*/ 	.byte	0x04, 0x36
        /*00b2*/ 	.short	(.L_95 - .L_94)
.L_94:
        /*00b4*/ 	.word	0x00000008
.L_95:


//--------------------- .nv.callgraph             --------------------------
	.section	.nv.callgraph,"",@"SHT_CUDA_CALLGRAPH"
	.align	4
	.sectionentsize	8
	.align		4
        /*0000*/ 	.word	0x00000000
	.align		4
        /*0004*/ 	.word	0xffffffff
	.align		4
        /*0008*/ 	.word	0x00000000
	.align		4
        /*000c*/ 	.word	0xfffffffe
	.align		4
        /*0010*/ 	.word	0x00000000
	.align		4
        /*0014*/ 	.word	0xfffffffd
	.align		4
        /*0018*/ 	.word	0x00000000
	.align		4
        /*001c*/ 	.word	0xfffffffc


//--------------------- .nv.constant4             --------------------------
	.section	.nv.constant4,"a",@progbits
	.align	8
	.align		8
.nv.constant4:
        /*0000*/ 	.dword	precalc_xorwow_matrix
	.align		8
        /*0008*/ 	.dword	precalc_xorwow_offset_matrix
	.align		8
        /*0010*/ 	.dword	mrg32k3aM1
	.align		8
        /*0018*/ 	.dword	mrg32k3aM2
	.align		8
        /*0020*/ 	.dword	mrg32k3aM1SubSeq
	.align		8
        /*0028*/ 	.dword	mrg32k3aM2SubSeq
	.align		8
        /*0030*/ 	.dword	mrg32k3aM1Seq
	.align		8
        /*0038*/ 	.dword	mrg32k3aM2Seq
	.align		8
        /*0040*/ 	.dword	_ZN34_INTERNAL_e4a36864_4_k_cu_ab5e28df4cuda3std3__45__cpo5beginE
	.align		8
        /*0048*/ 	.dword	_ZN34_INTERNAL_e4a36864_4_k_cu_ab5e28df4cuda3std3__45__cpo3endE
	.align		8
        /*0050*/ 	.dword	_ZN34_INTERNAL_e4a36864_4_k_cu_ab5e28df4cuda3std3__45__cpo6cbeginE
	.align		8
        /*0058*/ 	.dword	_ZN34_INTERNAL_e4a36864_4_k_cu_ab5e28df4cuda3std3__45__cpo4cendE
	.align		8
        /*0060*/ 	.dword	_ZN34_INTERNAL_e4a36864_4_k_cu_ab5e28df4cuda3std3__45__cpo6rbeginE
	.align		8
        /*0068*/ 	.dword	_ZN34_INTERNAL_e4a36864_4_k_cu_ab5e28df4cuda3std3__45__cpo4rendE
	.align		8
        /*0070*/ 	.dword	_ZN34_INTERNAL_e4a36864_4_k_cu_ab5e28df4cuda3std3__45__cpo7crbeginE
	.align		8
        /*0078*/ 	.dword	_ZN34_INTERNAL_e4a36864_4_k_cu_ab5e28df4cuda3std3__45__cpo5crendE
	.align		8
        /*0080*/ 	.dword	_ZN34_INTERNAL_e4a36864_4_k_cu_ab5e28df4cuda3std3__436_GLOBAL__N__e4a36864_4_k_cu_ab5e28df6ignoreE
	.align		8
        /*0088*/ 	.dword	_ZN34_INTERNAL_e4a36864_4_k_cu_ab5e28df4cuda3std3__419piecewise_constructE
	.align		8
        /*0090*/ 	.dword	_ZN34_INTERNAL_e4a36864_4_k_cu_ab5e28df4cuda3std3__48in_placeE
	.align		8
        /*0098*/ 	.dword	_ZN34_INTERNAL_e4a36864_4_k_cu_ab5e28df4cuda3std3__420unreachable_sentinelE
	.align		8
        /*00a0*/ 	.dword	_ZN34_INTERNAL_e4a36864_4_k_cu_ab5e28df4cuda3std3__47nulloptE
	.align		8
        /*00a8*/ 	.dword	_ZN34_INTERNAL_e4a36864_4_k_cu_ab5e28df4cuda3std3__48unexpectE
	.align		8
        /*00b0*/ 	.dword	_ZN34_INTERNAL_e4a36864_4_k_cu_ab5e28df4cuda3std6ranges3__45__cpo4swapE
	.align		8
        /*00b8*/ 	.dword	_ZN34_INTERNAL_e4a36864_4_k_cu_ab5e28df4cuda3std6ranges3__45__cpo9iter_moveE
	.align		8
        /*00c0*/ 	.dword	_ZN34_INTERNAL_e4a36864_4_k_cu_ab5e28df4cuda3std6ranges3__45__cpo5beginE
	.align		8
        /*00c8*/ 	.dword	_ZN34_INTERNAL_e4a36864_4_k_cu_ab5e28df4cuda3std6ranges3__45__cpo3endE
	.align		8
        /*00d0*/ 	.dword	_ZN34_INTERNAL_e4a36864_4_k_cu_ab5e28df4cuda3std6ranges3__45__cpo6cbeginE
	.align		8
        /*00d8*/ 	.dword	_ZN34_INTERNAL_e4a36864_4_k_cu_ab5e28df4cuda3std6ranges3__45__cpo4cendE
	.align		8
        /*00e0*/ 	.dword	_ZN34_INTERNAL_e4a36864_4_k_cu_ab5e28df4cuda3std6ranges3__45__cpo7advanceE
	.align		8
        /*00e8*/ 	.dword	_ZN34_INTERNAL_e4a36864_4_k_cu_ab5e28df4cuda3std6ranges3__45__cpo9iter_swapE
	.align		8
        /*00f0*/ 	.dword	_ZN34_INTERNAL_e4a36864_4_k_cu_ab5e28df4cuda3std6ranges3__45__cpo4nextE
	.align		8
        /*00f8*/ 	.dword	_ZN34_INTERNAL_e4a36864_4_k_cu_ab5e28df4cuda3std6ranges3__45__cpo4prevE
	.align		8
        /*0100*/ 	.dword	_ZN34_INTERNAL_e4a36864_4_k_cu_ab5e28df4cuda3std6ranges3__45__cpo4dataE
	.align		8
        /*0108*/ 	.dword	_ZN34_INTERNAL_e4a36864_4_k_cu_ab5e28df4cuda3std6ranges3__45__cpo5cdataE
	.align		8
        /*0110*/ 	.dword	_ZN34_INTERNAL_e4a36864_4_k_cu_ab5e28df4cuda3std6ranges3__45__cpo4sizeE
	.align		8
        /*0118*/ 	.dword	_ZN34_INTERNAL_e4a36864_4_k_cu_ab5e28df4cuda3std6ranges3__45__cpo5ssizeE
	.align		8
        /*0120*/ 	.dword	_ZN34_INTERNAL_e4a36864_4_k_cu_ab5e28df4cuda3std6ranges3__45__cpo8distanceE
	.align		8
        /*0128*/ 	.dword	_ZN34_INTERNAL_e4a36864_4_k_cu_ab5e28df6thrust24THRUST_300001_SM_1000_NS8cuda_cub3parE
	.align		8
        /*0130*/ 	.dword	_ZN34_INTERNAL_e4a36864_4_k_cu_ab5e28df6thrust24THRUST_300001_SM_1000_NS8cuda_cub10par_nosyncE
	.align		8
        /*0138*/ 	.dword	_ZN34_INTERNAL_e4a36864_4_k_cu_ab5e28df6thrust24THRUST_300001_SM_1000_NS6system6detail10sequential3seqE
	.align		8
        /*0140*/ 	.dword	_ZN34_INTERNAL_e4a36864_4_k_cu_ab5e28df6thrust24THRUST_300001_SM_1000_NS6system3cpp3parE
	.align		8
        /*0148*/ 	.dword	_ZN34_INTERNAL_e4a36864_4_k_cu_ab5e28df6thrust24THRUST_300001_SM_1000_NS12placeholders2_1E
	.align		8
        /*0150*/ 	.dword	_ZN34_INTERNAL_e4a36864_4_k_cu_ab5e28df6thrust24THRUST_300001_SM_1000_NS12placeholders2_2E
	.align		8
        /*0158*/ 	.dword	_ZN34_INTERNAL_e4a36864_4_k_cu_ab5e28df6thrust24THRUST_300001_SM_1000_NS12placeholders2_3E
	.align		8
        /*0160*/ 	.dword	_ZN34_INTERNAL_e4a36864_4_k_cu_ab5e28df6thrust24THRUST_300001_SM_1000_NS12placeholders2_4E
	.align		8
        /*0168*/ 	.dword	_ZN34_INTERNAL_e4a36864_4_k_cu_ab5e28df6thrust24THRUST_300001_SM_1000_NS12placeholders2_5E
	.align		8
        /*0170*/ 	.dword	_ZN34_INTERNAL_e4a36864_4_k_cu_ab5e28df6thrust24THRUST_300001_SM_1000_NS12placeholders2_6E
	.align		8
        /*0178*/ 	.dword	_ZN34_INTERNAL_e4a36864_4_k_cu_ab5e28df6thrust24THRUST_300001_SM_1000_NS12placeholders2_7E
	.align		8
        /*0180*/ 	.dword	_ZN34_INTERNAL_e4a36864_4_k_cu_ab5e28df6thrust24THRUST_300001_SM_1000_NS12placeholders2_8E
	.align		8
        /*0188*/ 	.dword	_ZN34_INTERNAL_e4a36864_4_k_cu_ab5e28df6thrust24THRUST_300001_SM_1000_NS12placeholders2_9E
	.align		8
        /*0190*/ 	.dword	_ZN34_INTERNAL_e4a36864_4_k_cu_ab5e28df6thrust24THRUST_300001_SM_1000_NS12placeholders3_10E
	.align		8
        /*0198*/ 	.dword	_ZN34_INTERNAL_e4a36864_4_k_cu_ab5e28df6thrust24THRUST_300001_SM_1000_NS3seqE
	.align		8
        /*01a0*/ 	.dword	_ZN34_INTERNAL_e4a36864_4_k_cu_ab5e28df6thrust24THRUST_300001_SM_1000_NS6deviceE


//--------------------- .nv.constant3             --------------------------
	.section	.nv.constant3,"a",@progbits
	.align	8
.nv.constant3:
	.type		__cr_lgamma_table,@object
	.size		__cr_lgamma_table,(.L_8 - __cr_lgamma_table)
__cr_lgamma_table:
        /*0000*/ 	.byte	0x00, 0x00, 0x00, 0x00, 0x00, 0x00, 0x00, 0x00, 0x00, 0x00, 0x00, 0x00, 0x00, 0x00, 0x00, 0x00
        /*0010*/ 	.byte	0xef, 0x39, 0xfa, 0xfe, 0x42, 0x2e, 0xe6, 0x3f, 0x02, 0x20, 0x2a, 0xfa, 0x0b, 0xab, 0xfc, 0x3f
        /*0020*/ 	.byte	0xf9, 0x2c, 0x92, 0x7c, 0xa7, 0x6c, 0x09, 0x40, 0xc9, 0x79, 0x44, 0x3c, 0x64, 0x26, 0x13, 0x40
        /*0030*/ 	.byte	0xca, 0x01, 0xcf, 0x3a, 0x27, 0x51, 0x1a, 0x40, 0x30, 0xcc, 0x2d, 0xf3, 0xe1, 0x0c, 0x21, 0x40
        /*0040*/ 	.byte	0x0d, 0xb7, 0xfc, 0x82, 0x8e, 0x35, 0x25, 0x40
.L_8:


//--------------------- .text._ZN3cub18CUB_300001_SM_10006detail11EmptyKernelIvEEvv --------------------------
	.section	.text._ZN3cub18CUB_300001_SM_10006detail11EmptyKernelIvEEvv,"ax",@progbits
	.align	128
        .global         _ZN3cub18CUB_300001_SM_10006detail11EmptyKernelIvEEvv
        .type           _ZN3cub18CUB_300001_SM_10006detail11EmptyKernelIvEEvv,@function
        .size           _ZN3cub18CUB_300001_SM_10006detail11EmptyKernelIvEEvv,(.L_x_16 - _ZN3cub18CUB_300001_SM_10006detail11EmptyKernelIvEEvv)
        .other          _ZN3cub18CUB_300001_SM_10006detail11EmptyKernelIvEEvv,@"STO_CUDA_ENTRY STV_DEFAULT"
_ZN3cub18CUB_300001_SM_10006detail11EmptyKernelIvEEvv:
.text._ZN3cub18CUB_300001_SM_10006detail11EmptyKernelIvEEvv:
[----:B------:R-:W-:Y:S01]  /*0000*/  LDC R1, c[0x0][0x37c] ;  /* 0x0000df00ff017b82 */ /* 0x000fe20000000800 */
[----:B------:R-:W-:Y:S05]  /*0010*/  EXIT ;  /* 0x000000000000794d */ /* 0x000fea0003800000 */
.L_x_0:
[----:B------:R-:W-:-:S00]  /*0020*/  BRA `(.L_x_0) ;  /* 0xfffffffc00fc7947 */ /* 0x000fc0000383ffff */
[----:B------:R-:W-:-:S00]  /*0030*/  NOP ;  /* 0x0000000000007918 */ /* 0x000fc00000000000 */
        /* <DEDUP_REMOVED lines=12> */
.L_x_16:


//--------------------- .text._Z17MakeChildrens_GPUiiiiPdS_S_ --------------------------
	.section	.text._Z17MakeChildrens_GPUiiiiPdS_S_,"ax",@progbits
	.align	128
        .global         _Z17MakeChildrens_GPUiiiiPdS_S_
        .type           _Z17MakeChildrens_GPUiiiiPdS_S_,@function
        .size           _Z17MakeChildrens_GPUiiiiPdS_S_,(.L_x_17 - _Z17MakeChildrens_GPUiiiiPdS_S_)
        .other          _Z17MakeChildrens_GPUiiiiPdS_S_,@"STO_CUDA_ENTRY STV_DEFAULT"
_Z17MakeChildrens_GPUiiiiPdS_S_:
.text._Z17MakeChildrens_GPUiiiiPdS_S_:
[----:B------:R-:W-:Y:S01]  /*0000*/  LDC R1, c[0x0][0x37c] ;  /* 0x0000df00ff017b82 */ /* 0x000fe20000000800 */
[----:B------:R-:W0:Y:S07]  /*0010*/  S2R R0, SR_TID.X ;  /* 0x0000000000007919 */ /* 0x000e2e0000002100 */
[----:B------:R-:W0:Y:S08]  /*0020*/  S2UR UR4, SR_CTAID.X ;  /* 0x00000000000479c3 */ /* 0x000e300000002500 */
[----:B------:R-:W0:Y:S02]  /*0030*/  LDC R5, c[0x0][0x360] ;  /* 0x0000d800ff057b82 */ /* 0x000e240000000800 */
[----:B0-----:R-:W-:-:S05]  /*0040*/  IMAD R0, R5, UR4, R0 ;  /* 0x0000000405007c24 */ /* 0x001fca000f8e0200 */
[----:B------:R-:W-:-:S13]  /*0050*/  ISETP.GT.AND P0, PT, R0, 0x9, PT ;  /* 0x000000090000780c */ /* 0x000fda0003f04270 */
[----:B------:R-:W-:Y:S05]  /*0060*/  @P0 EXIT ;  /* 0x000000000000094d */ /* 0x000fea0003800000 */
[----:B------:R-:W0:Y:S02]  /*0070*/  LDC R3, c[0x0][0x38c] ;  /* 0x0000e300ff037b82 */ /* 0x000e240000000800 */
[----:B0-----:R-:W-:-:S13]  /*0080*/  ISETP.GE.AND P0, PT, R3, 0xa, PT ;  /* 0x0000000a0300780c */ /* 0x001fda0003f06270 */
[----:B------:R-:W-:Y:S05]  /*0090*/  @!P0 EXIT ;  /* 0x000000000000894d */ /* 0x000fea0003800000 */
[----:B------:R-:W0:Y:S01]  /*00a0*/  LDCU UR11, c[0x0][0x384] ;  /* 0x00007080ff0b77ac */ /* 0x000e220008000800 */
[----:B------:R-:W-:Y:S01]  /*00b0*/  IMAD.HI R3, R3, 0x66666667, RZ ;  /* 0x6666666703037827 */ /* 0x000fe200078e02ff */
[----:B------:R-:W1:Y:S03]  /*00c0*/  LDCU.64 UR6, c[0x0][0x390] ;  /* 0x00007200ff0677ac */ /* 0x000e660008000a00 */
[--C-:B------:R-:W-:Y:S01]  /*00d0*/  IMAD.MOV.U32 R4, RZ, RZ, R0.reuse ;  /* 0x000000ffff047224 */ /* 0x100fe200078e0000 */
[----:B------:R-:W-:Y:S01]  /*00e0*/  SHF.R.U32.HI R2, RZ, 0x1f, R3 ;  /* 0x0000001fff027819 */ /* 0x000fe20000011603 */
[----:B------:R-:W2:Y:S03]  /*00f0*/  LDCU.64 UR4, c[0x0][0x3a0] ;  /* 0x00007400ff0477ac */ /* 0x000ea60008000a00 */
[----:B------:R-:W-:Y:S01]  /*0100*/  LEA.HI.SX32 R3, R3, R2, 0x1e ;  /* 0x0000000203037211 */ /* 0x000fe200078ff2ff */
[----:B------:R-:W3:Y:S01]  /*0110*/  LDCU UR10, c[0x0][0x370] ;  /* 0x00006e00ff0a77ac */ /* 0x000ee20008000800 */
[----:B------:R-:W-:Y:S01]  /*0120*/  SHF.R.S32.HI R2, RZ, 0x1f, R0 ;  /* 0x0000001fff027819 */ /* 0x000fe20000011400 */
[----:B------:R-:W4:Y:S01]  /*0130*/  LDCU.64 UR8, c[0x0][0x358] ;  /* 0x00006b00ff0877ac */ /* 0x000f220008000a00 */
[----:B0-----:R-:W0:Y:S01]  /*0140*/  I2F.F64 R10, UR11 ;  /* 0x0000000b000a7d12 */ /* 0x001e220008201c00 */
[----:B-1----:R-:W-:-:S02]  /*0150*/  UIADD3 UR6, UP0, UPT, UR6, 0x10, URZ ;  /* 0x0000001006067890 */ /* 0x002fc4000ff1e0ff */
[----:B--2---:R-:W-:Y:S02]  /*0160*/  UIADD3 UR4, UP1, UPT, UR4, 0x10, URZ ;  /* 0x0000001004047890 */ /* 0x004fe4000ff3e0ff */
[----:B------:R-:W-:Y:S01]  /*0170*/  UIADD3.X UR7, UPT, UPT, URZ, UR7, URZ, UP0, !UPT ;  /* 0x00000007ff077290 */ /* 0x000fe200087fe4ff */
[----:B---3--:R-:W-:Y:S01]  /*0180*/  IMAD R5, R5, UR10, RZ ;  /* 0x0000000a05057c24 */ /* 0x008fe2000f8e02ff */
[----:B------:R-:W-:-:S12]  /*0190*/  UIADD3.X UR5, UPT, UPT, URZ, UR5, URZ, UP1, !UPT ;  /* 0x00000005ff057290 */ /* 0x000fd80008ffe4ff */
.L_x_14:
[C---:B------:R-:W-:Y:S02]  /*01a0*/  IMAD R7, R0.reuse, R3, RZ ;  /* 0x0000000300077224 */ /* 0x040fe400078e02ff */
[----:B------:R-:W-:Y:S02]  /*01b0*/  IMAD.SHL.U32 R6, R0, 0x4, RZ ;  /* 0x0000000400067824 */ /* 0x000fe400078e00ff */
[----:B------:R-:W-:Y:S02]  /*01c0*/  IMAD.IADD R0, R5, 0x1, R0 ;  /* 0x0000000105007824 */ /* 0x000fe400078e0200 */
[----:B------:R-:W-:Y:S02]  /*01d0*/  IMAD.MOV.U32 R8, RZ, RZ, RZ ;  /* 0x000000ffff087224 */ /* 0x000fe400078e00ff */
[----:B------:R-:W-:Y:S01]  /*01e0*/  IMAD.SHL.U32 R7, R7, 0x4, RZ ;  /* 0x0000000407077824 */ /* 0x000fe200078e00ff */
[----:B-1----:R-:W-:-:S13]  /*01f0*/  ISETP.GE.AND P0, PT, R0, 0xa, PT ;  /* 0x0000000a0000780c */ /* 0x002fda0003f06270 */
.L_x_13:
[----:B-1----:R-:W-:-:S06]  /*0200*/  CS2R R12, SR_CLOCKLO ;  /* 0x00000000000c7805 */ /* 0x002fcc0000015000 */
[----:B------:R-:W-:Y:S01]  /*0210*/  IADD3 R9, P1, PT, R12, R4, RZ ;  /* 0x000000040c097210 */ /* 0x000fe20007f3e0ff */
[----:B------:R-:W-:Y:S03]  /*0220*/  BSSY.RECONVERGENT B0, `(.L_x_1) ;  /* 0x0000053000007945 */ /* 0x000fe60003800200 */
[----:B------:R-:W-:-:S05]  /*0230*/  LOP3.LUT R9, R9, 0xaad26b49, RZ, 0x3c, !PT ;  /* 0xaad26b4909097812 */ /* 0x000fca00078e3cff */
[----:B------:R-:W-:-:S04]  /*0240*/  IMAD R9, R9, 0x4182bed5, RZ ;  /* 0x4182bed509097824 */ /* 0x000fc800078e02ff */
[C---:B------:R-:W-:Y:S02]  /*0250*/  VIADD R12, R9.reuse, 0x75bcd15 ;  /* 0x075bcd15090c7836 */ /* 0x040fe40000000000 */
[----:B------:R-:W-:-:S03]  /*0260*/  VIADD R14, R9, 0x583f19 ;  /* 0x00583f19090e7836 */ /* 0x000fc60000000000 */
[----:B------:R-:W-:Y:S01]  /*0270*/  SHF.R.U32.HI R15, RZ, 0x2, R12 ;  /* 0x00000002ff0f7819 */ /* 0x000fe2000001160c */
[----:B------:R-:W-:-:S03]  /*0280*/  IMAD.SHL.U32 R17, R14, 0x10, RZ ;  /* 0x000000100e117824 */ /* 0x000fc600078e00ff */
[----:B------:R-:W-:Y:S02]  /*0290*/  LOP3.LUT R15, R15, R12, RZ, 0x3c, !PT ;  /* 0x0000000c0f0f7212 */ /* 0x000fe400078e3cff */
[----:B------:R-:W-:-:S03]  /*02a0*/  LOP3.LUT R12, R9, 0x159a55e5, RZ, 0x3c, !PT ;  /* 0x159a55e5090c7812 */ /* 0x000fc600078e3cff */
[----:B------:R-:W-:Y:S01]  /*02b0*/  IMAD.SHL.U32 R16, R15, 0x2, RZ ;  /* 0x000000020f107824 */ /* 0x000fe200078e00ff */
[----:B------:R-:W-:-:S04]  /*02c0*/  SHF.R.U32.HI R12, RZ, 0x2, R12 ;  /* 0x00000002ff0c7819 */ /* 0x000fc8000001160c */
[----:B------:R-:W-:Y:S01]  /*02d0*/  LOP3.LUT R16, R14, R17, R16, 0x96, !PT ;  /* 0x000000110e107212 */ /* 0x000fe200078e9610 */
[----:B------:R-:W-:Y:S01]  /*02e0*/  IMAD.X R14, R13, 0x1, R2, P1 ;  /* 0x000000010d0e7824 */ /* 0x000fe200008e0602 */
[--C-:B------:R-:W-:Y:S02]  /*02f0*/  LOP3.LUT R13, R12, 0x159a55e5, R9.reuse, 0x96, !PT ;  /* 0x159a55e50c0d7812 */ /* 0x100fe400078e9609 */
[----:B------:R-:W-:Y:S02]  /*0300*/  LOP3.LUT R16, R16, R15, RZ, 0x3c, !PT ;  /* 0x0000000f10107212 */ /* 0x000fe400078e3cff */
[----:B------:R-:W-:Y:S01]  /*0310*/  LOP3.LUT R12, R14, 0xf7dcefdd, RZ, 0x3c, !PT ;  /* 0xf7dcefdd0e0c7812 */ /* 0x000fe200078e3cff */
[----:B------:R-:W-:Y:S02]  /*0320*/  IMAD.SHL.U32 R15, R13, 0x2, RZ ;  /* 0x000000020d0f7824 */ /* 0x000fe400078e00ff */
[----:B------:R-:W-:Y:S02]  /*0330*/  IMAD.SHL.U32 R14, R16, 0x10, RZ ;  /* 0x00000010100e7824 */ /* 0x000fe400078e00ff */
[----:B------:R-:W-:-:S03]  /*0340*/  IMAD R12, R12, -0x658354e5, R9 ;  /* 0x9a7cab1b0c0c7824 */ /* 0x000fc600078e0209 */
[----:B------:R-:W-:Y:S01]  /*0350*/  LOP3.LUT R15, R13, R15, R14, 0x96, !PT ;  /* 0x0000000f0d0f7212 */ /* 0x000fe200078e960e */
[----:B------:R-:W-:-:S03]  /*0360*/  VIADD R9, R12, 0x64f0c9 ;  /* 0x0064f0c90c097836 */ /* 0x000fc60000000000 */
[----:B------:R-:W-:-:S04]  /*0370*/  LOP3.LUT R12, R15, R16, RZ, 0x3c, !PT ;  /* 0x000000100f0c7212 */ /* 0x000fc800078e3cff */
[C---:B------:R-:W-:Y:S02]  /*0380*/  IADD3 R12, PT, PT, R9.reuse, 0xb0f8a, R12 ;  /* 0x000b0f8a090c7810 */ /* 0x040fe40007ffe00c */
[----:B------:R-:W-:-:S03]  /*0390*/  IADD3 R9, PT, PT, R9, 0x587c5, R16 ;  /* 0x000587c509097810 */ /* 0x000fc60007ffe010 */
[----:B------:R-:W-:-:S04]  /*03a0*/  IMAD.WIDE.U32 R12, R12, 0x200000, RZ ;  /* 0x002000000c0c7825 */ /* 0x000fc800078e00ff */
[----:B------:R-:W-:Y:S01]  /*03b0*/  IMAD.MOV.U32 R17, RZ, RZ, R13 ;  /* 0x000000ffff117224 */ /* 0x000fe200078e000d */
[----:B------:R-:W-:Y:S01]  /*03c0*/  LOP3.LUT R16, R12, R9, RZ, 0x3c, !PT ;  /* 0x000000090c107212 */ /* 0x000fe200078e3cff */
[----:B------:R-:W-:Y:S02]  /*03d0*/  IMAD.MOV.U32 R12, RZ, RZ, 0x0 ;  /* 0x00000000ff0c7424 */ /* 0x000fe400078e00ff */
[----:B------:R-:W-:Y:S01]  /*03e0*/  IMAD.MOV.U32 R13, RZ, RZ, 0x3ca00000 ;  /* 0x3ca00000ff0d7424 */ /* 0x000fe200078e00ff */
[----:B------:R-:W1:Y:S05]  /*03f0*/  I2F.F64.U64 R14, R16 ;  /* 0x00000010000e7312 */ /* 0x000e6a0000301800 */
[----:B-1----:R-:W-:-:S08]  /*0400*/  DFMA R14, R14, R12, 5.5511151231257827021e-17 ;  /* 0x3c9000000e0e742b */ /* 0x002fd0000000000c */
[----:B------:R-:W-:-:S06]  /*0410*/  DMUL R14, R14, 4 ;  /* 0x401000000e0e7828 */ /* 0x000fcc0000000000 */
[----:B------:R-:W1:Y:S02]  /*0420*/  F2I.F64.FLOOR R9, R14 ;  /* 0x0000000e00097311 */ /* 0x000e640000305100 */
[----:B-1----:R-:W-:-:S13]  /*0430*/  ISETP.GT.AND P1, PT, R9, RZ, PT ;  /* 0x000000ff0900720c */ /* 0x002fda0003f24270 */
[----:B------:R-:W-:Y:S05]  /*0440*/  @!P1 BRA `(.L_x_2) ;  /* 0x0000000000c09947 */ /* 0x000fea0003800000 */
[C---:B------:R-:W-:Y:S01]  /*0450*/  ISETP.GE.U32.AND P2, PT, R9.reuse, 0x4, PT ;  /* 0x000000040900780c */ /* 0x040fe20003f46070 */
[----:B------:R-:W-:Y:S01]  /*0460*/  BSSY.RECONVERGENT B1, `(.L_x_3) ;  /* 0x000001c000017945 */ /* 0x000fe20003800200 */
[----:B------:R-:W-:Y:S01]  /*0470*/  LOP3.LUT R22, R9, 0x3, RZ, 0xc0, !PT ;  /* 0x0000000309167812 */ /* 0x000fe200078ec0ff */
[----:B------:R-:W-:-:S03]  /*0480*/  IMAD.MOV.U32 R23, RZ, RZ, RZ ;  /* 0x000000ffff177224 */ /* 0x000fc600078e00ff */
[----:B------:R-:W-:-:S07]  /*0490*/  ISETP.NE.AND P1, PT, R22, RZ, PT ;  /* 0x000000ff1600720c */ /* 0x000fce0003f25270 */
[----:B------:R-:W-:Y:S06]  /*04a0*/  @!P2 BRA `(.L_x_4) ;  /* 0x00000000005ca947 */ /* 0x000fec0003800000 */
[----:B------:R-:W-:Y:S01]  /*04b0*/  LOP3.LUT R23, R9, 0x7ffffffc, RZ, 0xc0, !PT ;  /* 0x7ffffffc09177812 */ /* 0x000fe200078ec0ff */
[----:B------:R-:W-:Y:S02]  /*04c0*/  IMAD R25, R8, 0x4, R7 ;  /* 0x0000000408197824 */ /* 0x000fe400078e0207 */
[----:B------:R-:W-:Y:S02]  /*04d0*/  IMAD.MOV.U32 R24, RZ, RZ, R6 ;  /* 0x000000ffff187224 */ /* 0x000fe400078e0006 */
[----:B------:R-:W-:-:S07]  /*04e0*/  IMAD.MOV R26, RZ, RZ, -R23 ;  /* 0x000000ffff1a7224 */ /* 0x000fce00078e0a17 */
.L_x_5:
[----:B------:R-:W-:Y:S02]  /*04f0*/  IMAD.U32 R16, RZ, RZ, UR6 ;  /* 0x00000006ff107e24 */ /* 0x000fe4000f8e00ff */
[----:B------:R-:W-:Y:S02]  /*0500*/  IMAD.U32 R17, RZ, RZ, UR7 ;  /* 0x00000007ff117e24 */ /* 0x000fe4000f8e00ff */
[----:B------:R-:W-:-:S05]  /*0510*/  IMAD.WIDE R16, R24, 0x8, R16 ;  /* 0x0000000818107825 */ /* 0x000fca00078e0210 */
[----:B--2-4-:R-:W2:Y:S01]  /*0520*/  LDG.E.64 R14, desc[UR8][R16.64+-0x10] ;  /* 0xfffff008100e7981 */ /* 0x014ea2000c1e1b00 */
[----:B------:R-:W-:Y:S02]  /*0530*/  IMAD.U32 R18, RZ, RZ, UR4 ;  /* 0x00000004ff127e24 */ /* 0x000fe4000f8e00ff */
[----:B------:R-:W-:Y:S02]  /*0540*/  IMAD.U32 R19, RZ, RZ, UR5 ;  /* 0x00000005ff137e24 */ /* 0x000fe4000f8e00ff */
[----:B------:R-:W-:-:S05]  /*0550*/  IMAD.WIDE R18, R25, 0x8, R18 ;  /* 0x0000000819127825 */ /* 0x000fca00078e0212 */
[----:B--2---:R1:W-:Y:S04]  /*0560*/  STG.E.64 desc[UR8][R18.64+-0x10], R14 ;  /* 0xfffff00e12007986 */ /* 0x0043e8000c101b08 */
[----:B------:R-:W2:Y:S04]  /*0570*/  LDG.E.64 R28, desc[UR8][R16.64+-0x8] ;  /* 0xfffff808101c7981 */ /* 0x000ea8000c1e1b00 */
[----:B--2---:R2:W-:Y:S04]  /*0580*/  STG.E.64 desc[UR8][R18.64+-0x8], R28 ;  /* 0xfffff81c12007986 */ /* 0x0045e8000c101b08 */
[----:B------:R-:W3:Y:S04]  /*0590*/  LDG.E.64 R20, desc[UR8][R16.64] ;  /* 0x0000000810147981 */ /* 0x000ee8000c1e1b00 */
[----:B---3--:R2:W-:Y:S04]  /*05a0*/  STG.E.64 desc[UR8][R18.64], R20 ;  /* 0x0000001412007986 */ /* 0x0085e8000c101b08 */
[----:B-1----:R-:W3:Y:S01]  /*05b0*/  LDG.E.64 R14, desc[UR8][R16.64+0x8] ;  /* 0x00000808100e7981 */ /* 0x002ee2000c1e1b00 */
[----:B------:R-:W-:-:S02]  /*05c0*/  VIADD R26, R26, 0x4 ;  /* 0x000000041a1a7836 */ /* 0x000fc40000000000 */
[----:B------:R-:W-:Y:S02]  /*05d0*/  VIADD R24, R24, 0x4 ;  /* 0x0000000418187836 */ /* 0x000fe40000000000 */
[----:B------:R-:W-:Y:S01]  /*05e0*/  VIADD R25, R25, 0x4 ;  /* 0x0000000419197836 */ /* 0x000fe20000000000 */
[----:B------:R-:W-:Y:S01]  /*05f0*/  ISETP.NE.AND P2, PT, R26, RZ, PT ;  /* 0x000000ff1a00720c */ /* 0x000fe20003f45270 */
[----:B---3--:R2:W-:-:S12]  /*0600*/  STG.E.64 desc[UR8][R18.64+0x8], R14 ;  /* 0x0000080e12007986 */ /* 0x0085d8000c101b08 */
[----:B------:R-:W-:Y:S05]  /*0610*/  @P2 BRA `(.L_x_5) ;  /* 0xfffffffc00b42947 */ /* 0x000fea000383ffff */
.L_x_4:
[----:B----4-:R-:W-:Y:S05]  /*0620*/  BSYNC.RECONVERGENT B1 ;  /* 0x0000000000017941 */ /* 0x010fea0003800200 */
.L_x_3:
[----:B------:R-:W-:Y:S05]  /*0630*/  @!P1 BRA `(.L_x_2) ;  /* 0x0000000000449947 */ /* 0x000fea0003800000 */
[----:B--2---:R-:W1:Y:S01]  /*0640*/  LDC.64 R14, c[0x0][0x390] ;  /* 0x0000e400ff0e7b82 */ /* 0x004e620000000a00 */
[----:B------:R-:W-:-:S04]  /*0650*/  IMAD.IADD R17, R6, 0x1, R23 ;  /* 0x0000000106117824 */ /* 0x000fc800078e0217 */
[----:B-1----:R-:W-:-:S03]  /*0660*/  IMAD.WIDE R14, R17, 0x8, R14 ;  /* 0x00000008110e7825 */ /* 0x002fc600078e020e */
[----:B------:R-:W1:Y:S02]  /*0670*/  LDC.64 R16, c[0x0][0x3a0] ;  /* 0x0000e800ff107b82 */ /* 0x000e640000000a00 */
[----:B------:R-:W2:Y:S01]  /*0680*/  LDG.E.64 R18, desc[UR8][R14.64] ;  /* 0x000000080e127981 */ /* 0x000ea2000c1e1b00 */
[----:B------:R-:W-:Y:S01]  /*0690*/  IMAD R20, R8, 0x4, R7 ;  /* 0x0000000408147824 */ /* 0x000fe200078e0207 */
[----:B------:R-:W-:-:S03]  /*06a0*/  ISETP.NE.AND P1, PT, R22, 0x1, PT ;  /* 0x000000011600780c */ /* 0x000fc60003f25270 */
[----:B------:R-:W-:-:S04]  /*06b0*/  IMAD.IADD R23, R20, 0x1, R23 ;  /* 0x0000000114177824 */ /* 0x000fc800078e0217 */
[----:B-1----:R-:W-:-:S05]  /*06c0*/  IMAD.WIDE R16, R23, 0x8, R16 ;  /* 0x0000000817107825 */ /* 0x002fca00078e0210 */
[----:B--2---:R1:W-:Y:S01]  /*06d0*/  STG.E.64 desc[UR8][R16.64], R18 ;  /* 0x0000001210007986 */ /* 0x0043e2000c101b08 */
[----:B------:R-:W-:Y:S05]  /*06e0*/  @!P1 BRA `(.L_x_2) ;  /* 0x0000000000189947 */ /* 0x000fea0003800000 */
[----:B-1----:R-:W2:Y:S01]  /*06f0*/  LDG.E.64 R18, desc[UR8][R14.64+0x8] ;  /* 0x000008080e127981 */ /* 0x002ea2000c1e1b00 */
[----:B------:R-:W-:-:S03]  /*0700*/  ISETP.NE.AND P1, PT, R22, 0x2, PT ;  /* 0x000000021600780c */ /* 0x000fc60003f25270 */
[----:B--2---:R3:W-:Y:S10]  /*0710*/  STG.E.64 desc[UR8][R16.64+0x8], R18 ;  /* 0x0000081210007986 */ /* 0x0047f4000c101b08 */
[----:B------:R-:W-:Y:S05]  /*0720*/  @!P1 BRA `(.L_x_2) ;  /* 0x0000000000089947 */ /* 0x000fea0003800000 */
[----:B------:R-:W2:Y:S04]  /*0730*/  LDG.E.64 R14, desc[UR8][R14.64+0x10] ;  /* 0x000010080e0e7981 */ /* 0x000ea8000c1e1b00 */
[----:B--2---:R1:W-:Y:S02]  /*0740*/  STG.E.64 desc[UR8][R16.64+0x10], R14 ;  /* 0x0000100e10007986 */ /* 0x0043e4000c101b08 */
.L_x_2:
[----:B----4-:R-:W-:Y:S05]  /*0750*/  BSYNC.RECONVERGENT B0 ;  /* 0x0000000000007941 */ /* 0x010fea0003800200 */
.L_x_1:
[----:B------:R-:W-:Y:S01]  /*0760*/  ISETP.GE.AND P1, PT, R9, 0x4, PT ;  /* 0x000000040900780c */ /* 0x000fe20003f26270 */
[----:B------:R-:W-:-:S12]  /*0770*/  BSSY.RECONVERGENT B0, `(.L_x_6) ;  /* 0x0000030000007945 */ /* 0x000fd80003800200 */
[----:B------:R-:W-:Y:S05]  /*0780*/  @P1 BRA `(.L_x_7) ;  /* 0x0000000000b81947 */ /* 0x000fea0003800000 */
[----:B------:R-:W-:Y:S01]  /*0790*/  IMAD.MOV R22, RZ, RZ, -R9 ;  /* 0x000000ffff167224 */ /* 0x000fe200078e0a09 */
[----:B------:R-:W-:Y:S01]  /*07a0*/  BSSY.RECONVERGENT B1, `(.L_x_8) ;  /* 0x0000018000017945 */ /* 0x000fe20003800200 */
[----:B--2---:R-:W-:Y:S02]  /*07b0*/  IMAD R20, R8, 0x4, R7 ;  /* 0x0000000408147824 */ /* 0x004fe400078e0207 */
[----:B------:R-:W-:Y:S01]  /*07c0*/  IMAD.MOV.U32 R21, RZ, RZ, R9 ;  /* 0x000000ffff157224 */ /* 0x000fe200078e0009 */
[----:B------:R-:W-:-:S13]  /*07d0*/  LOP3.LUT P1, R22, R22, 0x3, RZ, 0xc0, !PT ;  /* 0x0000000316167812 */ /* 0x000fda000782c0ff */
[----:B------:R-:W-:Y:S05]  /*07e0*/  @!P1 BRA `(.L_x_9) ;  /* 0x00000000004c9947 */ /* 0x000fea0003800000 */
[----:B-1-3--:R-:W1:Y:S01]  /*07f0*/  LDC.64 R16, c[0x0][0x390] ;  /* 0x0000e400ff107b82 */ /* 0x00ae620000000a00 */
[----:B------:R-:W-:-:S07]  /*0800*/  IMAD.IADD R15, R9, 0x1, -R6 ;  /* 0x00000001090f7824 */ /* 0x000fce00078e0a06 */
[----:B------:R-:W2:Y:S01]  /*0810*/  LDC.64 R18, c[0x0][0x3a0] ;  /* 0x0000e800ff127b82 */ /* 0x000ea20000000a00 */
[----:B-1----:R-:W-:-:S05]  /*0820*/  IMAD.WIDE R16, R15, 0x8, R16 ;  /* 0x000000080f107825 */ /* 0x002fca00078e0210 */
[----:B------:R-:W3:Y:S01]  /*0830*/  LDG.E.64 R14, desc[UR8][R16.64+0x140] ;  /* 0x00014008100e7981 */ /* 0x000ee2000c1e1b00 */
[----:B------:R-:W-:Y:S01]  /*0840*/  IMAD.IADD R21, R9, 0x1, R20 ;  /* 0x0000000109157824 */ /* 0x000fe200078e0214 */
[----:B------:R-:W-:-:S03]  /*0850*/  ISETP.NE.AND P1, PT, R22, 0x1, PT ;  /* 0x000000011600780c */ /* 0x000fc60003f25270 */
[----:B--2---:R-:W-:-:S04]  /*0860*/  IMAD.WIDE R18, R21, 0x8, R18 ;  /* 0x0000000815127825 */ /* 0x004fc800078e0212 */
[----:B------:R-:W-:Y:S01]  /*0870*/  VIADD R21, R9, 0x1 ;  /* 0x0000000109157836 */ /* 0x000fe20000000000 */
[----:B---3--:R2:W-:Y:S05]  /*0880*/  STG.E.64 desc[UR8][R18.64], R14 ;  /* 0x0000000e12007986 */ /* 0x0085ea000c101b08 */
[----:B------:R-:W-:Y:S05]  /*0890*/  @!P1 BRA `(.L_x_9) ;  /* 0x0000000000209947 */ /* 0x000fea0003800000 */
[----:B--2---:R-:W2:Y:S01]  /*08a0*/  LDG.E.64 R14, desc[UR8][R16.64+0x148] ;  /* 0x00014808100e7981 */ /* 0x004ea2000c1e1b00 */
[----:B------:R-:W-:Y:S01]  /*08b0*/  ISETP.NE.AND P1, PT, R22, 0x2, PT ;  /* 0x000000021600780c */ /* 0x000fe20003f25270 */
[----:B------:R-:W-:Y:S02]  /*08c0*/  VIADD R21, R9, 0x2 ;  /* 0x0000000209157836 */ /* 0x000fe40000000000 */
[----:B--2---:R4:W-:Y:S10]  /*08d0*/  STG.E.64 desc[UR8][R18.64+0x8], R14 ;  /* 0x0000080e12007986 */ /* 0x0049f4000c101b08 */
[----:B------:R-:W-:Y:S05]  /*08e0*/  @!P1 BRA `(.L_x_9) ;  /* 0x00000000000c9947 */ /* 0x000fea0003800000 */
[----:B------:R-:W2:Y:S01]  /*08f0*/  LDG.E.64 R16, desc[UR8][R16.64+0x150] ;  /* 0x0001500810107981 */ /* 0x000ea2000c1e1b00 */
[----:B------:R-:W-:-:S03]  /*0900*/  VIADD R21, R9, 0x3 ;  /* 0x0000000309157836 */ /* 0x000fc60000000000 */
[----:B--2---:R1:W-:Y:S04]  /*0910*/  STG.E.64 desc[UR8][R18.64+0x10], R16 ;  /* 0x0000101012007986 */ /* 0x0043e8000c101b08 */
.L_x_9:
[----:B------:R-:W-:Y:S05]  /*0920*/  BSYNC.RECONVERGENT B1 ;  /* 0x0000000000017941 */ /* 0x000fea0003800200 */
.L_x_8:
[----:B------:R-:W-:-:S05]  /*0930*/  VIADD R9, R9, 0xffffffff ;  /* 0xffffffff09097836 */ /* 0x000fca0000000000 */
[----:B------:R-:W-:-:S13]  /*0940*/  ISETP.GE.U32.AND P1, PT, R9, 0x3, PT ;  /* 0x000000030900780c */ /* 0x000fda0003f26070 */
[----:B------:R-:W-:Y:S05]  /*0950*/  @!P1 BRA `(.L_x_7) ;  /* 0x0000000000449947 */ /* 0x000fea0003800000 */
.L_x_10:
[----:B-1-3--:R-:W1:Y:S01]  /*0960*/  LDC.64 R16, c[0x0][0x390] ;  /* 0x0000e400ff107b82 */ /* 0x00ae620000000a00 */
[----:B------:R-:W-:-:S07]  /*0970*/  IMAD.IADD R9, R21, 0x1, -R6 ;  /* 0x0000000115097824 */ /* 0x000fce00078e0a06 */
[----:B--2-4-:R-:W2:Y:S01]  /*0980*/  LDC.64 R18, c[0x0][0x3a0] ;  /* 0x0000e800ff127b82 */ /* 0x014ea20000000a00 */
[----:B-1----:R-:W-:-:S05]  /*0990*/  IMAD.WIDE R16, R9, 0x8, R16 ;  /* 0x0000000809107825 */ /* 0x002fca00078e0210 */
[----:B------:R-:W3:Y:S01]  /*09a0*/  LDG.E.64 R14, desc[UR8][R16.64+0x140] ;  /* 0x00014008100e7981 */ /* 0x000ee2000c1e1b00 */
[----:B------:R-:W-:-:S04]  /*09b0*/  IMAD.IADD R9, R20, 0x1, R21 ;  /* 0x0000000114097824 */ /* 0x000fc800078e0215 */
[----:B--2---:R-:W-:-:S05]  /*09c0*/  IMAD.WIDE R18, R9, 0x8, R18 ;  /* 0x0000000809127825 */ /* 0x004fca00078e0212 */
[----:B---3--:R1:W-:Y:S04]  /*09d0*/  STG.E.64 desc[UR8][R18.64], R14 ;  /* 0x0000000e12007986 */ /* 0x0083e8000c101b08 */
[----:B------:R-:W2:Y:S04]  /*09e0*/  LDG.E.64 R24, desc[UR8][R16.64+0x148] ;  /* 0x0001480810187981 */ /* 0x000ea8000c1e1b00 */
[----:B--2---:R1:W-:Y:S04]  /*09f0*/  STG.E.64 desc[UR8][R18.64+0x8], R24 ;  /* 0x0000081812007986 */ /* 0x0043e8000c101b08 */
[----:B------:R-:W2:Y:S04]  /*0a00*/  LDG.E.64 R22, desc[UR8][R16.64+0x150] ;  /* 0x0001500810167981 */ /* 0x000ea8000c1e1b00 */
[----:B--2---:R1:W-:Y:S04]  /*0a10*/  STG.E.64 desc[UR8][R18.64+0x10], R22 ;  /* 0x0000101612007986 */ /* 0x0043e8000c101b08 */
[----:B------:R-:W2:Y:S01]  /*0a20*/  LDG.E.64 R26, desc[UR8][R16.64+0x158] ;  /* 0x00015808101a7981 */ /* 0x000ea2000c1e1b00 */
[C---:B------:R-:W-:Y:S01]  /*0a30*/  ISETP.NE.AND P1, PT, R21.reuse, RZ, PT ;  /* 0x000000ff1500720c */ /* 0x040fe20003f25270 */
[----:B------:R-:W-:-:S02]  /*0a40*/  VIADD R21, R21, 0x4 ;  /* 0x0000000415157836 */ /* 0x000fc40000000000 */
[----:B--2---:R1:W-:Y:S10]  /*0a50*/  STG.E.64 desc[UR8][R18.64+0x18], R26 ;  /* 0x0000181a12007986 */ /* 0x0043f4000c101b08 */
[----:B------:R-:W-:Y:S05]  /*0a60*/  @P1 BRA `(.L_x_10) ;  /* 0xfffffffc00bc1947 */ /* 0x000fea000383ffff */
.L_x_7:
[----:B------:R-:W-:Y:S05]  /*0a70*/  BSYNC.RECONVERGENT B0 ;  /* 0x0000000000007941 */ /* 0x000fea0003800200 */
.L_x_6:
[----:B-12-4-:R-:W-:-:S06]  /*0a80*/  CS2R R14, SR_CLOCKLO ;  /* 0x00000000000e7805 */ /* 0x016fcc0000015000 */
[----:B------:R-:W-:Y:S01]  /*0a90*/  IADD3 R14, P1, PT, R14, R4, RZ ;  /* 0x000000040e0e7210 */ /* 0x000fe20007f3e0ff */
[----:B------:R-:W-:Y:S03]  /*0aa0*/  BSSY.RECONVERGENT B0, `(.L_x_11) ;  /* 0x000007e000007945 */ /* 0x000fe60003800200 */
[----:B------:R-:W-:-:S05]  /*0ab0*/  LOP3.LUT R14, R14, 0xaad26b49, RZ, 0x3c, !PT ;  /* 0xaad26b490e0e7812 */ /* 0x000fca00078e3cff */
[----:B------:R-:W-:-:S04]  /*0ac0*/  IMAD R14, R14, 0x4182bed5, RZ ;  /* 0x4182bed50e0e7824 */ /* 0x000fc800078e02ff */
[C---:B---3--:R-:W-:Y:S02]  /*0ad0*/  VIADD R16, R14.reuse, 0x75bcd15 ;  /* 0x075bcd150e107836 */ /* 0x048fe40000000000 */
        /* <DEDUP_REMOVED lines=9> */
[----:B------:R-:W-:Y:S02]  /*0b70*/  LOP3.LUT R21, R21, 0x159a55e5, R14, 0x96, !PT ;  /* 0x159a55e515157812 */ /* 0x000fe400078e960e */
[----:B------:R-:W-:Y:S02]  /*0b80*/  LOP3.LUT R18, R18, R17, RZ, 0x3c, !PT ;  /* 0x0000001112127212 */ /* 0x000fe400078e3cff */
[----:B------:R-:W-:Y:S01]  /*0b90*/  LOP3.LUT R19, R19, 0xf7dcefdd, RZ, 0x3c, !PT ;  /* 0xf7dcefdd13137812 */ /* 0x000fe200078e3cff */
[----:B------:R-:W-:Y:S02]  /*0ba0*/  IMAD.SHL.U32 R15, R21, 0x2, RZ ;  /* 0x00000002150f7824 */ /* 0x000fe400078e00ff */
[----:B------:R-:W-:Y:S02]  /*0bb0*/  IMAD.SHL.U32 R16, R18, 0x10, RZ ;  /* 0x0000001012107824 */ /* 0x000fe400078e00ff */
[----:B------:R-:W-:-:S03]  /*0bc0*/  IMAD R19, R19, -0x658354e5, RZ ;  /* 0x9a7cab1b13137824 */ /* 0x000fc600078e02ff */
[----:B------:R-:W-:Y:S02]  /*0bd0*/  LOP3.LUT R15, R21, R15, R16, 0x96, !PT ;  /* 0x0000000f150f7212 */ /* 0x000fe400078e9610 */
[----:B------:R-:W-:Y:S02]  /*0be0*/  IADD3 R23, PT, PT, R14, 0x64f0c9, R19 ;  /* 0x0064f0c90e177810 */ /* 0x000fe40007ffe013 */
[----:B------:R-:W-:Y:S02]  /*0bf0*/  LOP3.LUT R24, R15, R18, RZ, 0x3c, !PT ;  /* 0x000000120f187212 */ /* 0x000fe400078e3cff */
[C---:B------:R-:W-:Y:S02]  /*0c00*/  IADD3 R17, PT, PT, R23.reuse, 0x587c5, R18 ;  /* 0x000587c517117810 */ /* 0x040fe40007ffe012 */
[----:B------:R-:W-:-:S05]  /*0c10*/  IADD3 R14, PT, PT, R23, 0xb0f8a, R24 ;  /* 0x000b0f8a170e7810 */ /* 0x000fca0007ffe018 */
[----:B------:R-:W-:-:S03]  /*0c20*/  IMAD.WIDE.U32 R14, R14, 0x200000, RZ ;  /* 0x002000000e0e7825 */ /* 0x000fc600078e00ff */
[----:B------:R-:W-:-:S06]  /*0c30*/  LOP3.LUT R14, R14, R17, RZ, 0x3c, !PT ;  /* 0x000000110e0e7212 */ /* 0x000fcc00078e3cff */
[----:B------:R-:W1:Y:S02]  /*0c40*/  I2F.F64.U64 R14, R14 ;  /* 0x0000000e000e7312 */ /* 0x000e640000301800 */
[----:B-1----:R-:W-:-:S08]  /*0c50*/  DFMA R16, R14, R12, 5.5511151231257827021e-17 ;  /* 0x3c9000000e10742b */ /* 0x002fd0000000000c */
[----:B------:R-:W-:-:S14]  /*0c60*/  DSETP.GT.AND P1, PT, R16, 0.5, PT ;  /* 0x3fe000001000742a */ /* 0x000fdc0003f24000 */
[----:B------:R-:W-:Y:S05]  /*0c70*/  @!P1 BRA `(.L_x_12) ;  /* 0x0000000400809947 */ /* 0x000fea0003800000 */
[----:B------:R-:W-:Y:S01]  /*0c80*/  VIADD R14, R19, 0x1f123bb5 ;  /* 0x1f123bb5130e7836 */ /* 0x000fe20000000000 */
[----:B------:R-:W-:Y:S01]  /*0c90*/  SHF.R.U32.HI R20, RZ, 0x2, R9 ;  /* 0x00000002ff147819 */ /* 0x000fe20000011609 */
[----:B------:R-:W-:Y:S01]  /*0ca0*/  IMAD.SHL.U32 R16, R24, 0x10, RZ ;  /* 0x0000001018107824 */ /* 0x000fe200078e00ff */
[----:B------:R-:W1:Y:S02]  /*0cb0*/  LDCU UR10, c[0x0][0x380] ;  /* 0x00007000ff0a77ac */ /* 0x000e640008000800 */
[----:B------:R-:W-:Y:S02]  /*0cc0*/  SHF.R.U32.HI R15, RZ, 0x2, R14 ;  /* 0x00000002ff0f7819 */ /* 0x000fe4000001160e */
[----:B------:R-:W-:Y:S02]  /*0cd0*/  LOP3.LUT R9, R20, R9, RZ, 0x3c, !PT ;  /* 0x0000000914097212 */ /* 0x000fe400078e3cff */
[----:B------:R-:W-:Y:S02]  /*0ce0*/  LOP3.LUT R15, R15, R14, RZ, 0x3c, !PT ;  /* 0x0000000e0f0f7212 */ /* 0x000fe400078e3cff */
[----:B------:R-:W-:-:S03]  /*0cf0*/  LOP3.LUT R14, R19, 0x5491333, RZ, 0x3c, !PT ;  /* 0x05491333130e7812 */ /* 0x000fc600078e3cff */
[----:B------:R-:W-:Y:S01]  /*0d00*/  IMAD.SHL.U32 R17, R15, 0x2, RZ ;  /* 0x000000020f117824 */ /* 0x000fe200078e00ff */
[----:B------:R-:W-:-:S04]  /*0d10*/  SHF.R.U32.HI R14, RZ, 0x2, R14 ;  /* 0x00000002ff0e7819 */ /* 0x000fc8000001160e */
[----:B------:R-:W-:Y:S02]  /*0d20*/  LOP3.LUT R17, R15, R17, R16, 0x96, !PT ;  /* 0x000000110f117212 */ /* 0x000fe400078e9610 */
[----:B------:R-:W-:Y:S02]  /*0d30*/  LOP3.LUT R14, R14, 0x5491333, R19, 0x96, !PT ;  /* 0x054913330e0e7812 */ /* 0x000fe400078e9613 */
[----:B------:R-:W-:Y:S02]  /*0d40*/  LOP3.LUT R21, R17, R24, RZ, 0x3c, !PT ;  /* 0x0000001811157212 */ /* 0x000fe400078e3cff */
[----:B------:R-:W-:Y:S01]  /*0d50*/  SHF.R.U32.HI R17, RZ, 0x2, R18 ;  /* 0x00000002ff117819 */ /* 0x000fe20000011612 */
[----:B------:R-:W-:Y:S02]  /*0d60*/  IMAD.SHL.U32 R16, R14, 0x2, RZ ;  /* 0x000000020e107824 */ /* 0x000fe400078e00ff */
[----:B------:R-:W-:Y:S01]  /*0d70*/  IMAD.SHL.U32 R15, R21, 0x10, RZ ;  /* 0x00000010150f7824 */ /* 0x000fe200078e00ff */
[----:B------:R-:W-:-:S02]  /*0d80*/  LOP3.LUT R17, R17, R18, RZ, 0x3c, !PT ;  /* 0x0000001211117212 */ /* 0x000fc400078e3cff */
[----:B------:R-:W-:Y:S02]  /*0d90*/  SHF.R.U32.HI R18, RZ, 0x2, R21 ;  /* 0x00000002ff127819 */ /* 0x000fe40000011615 */
[----:B------:R-:W-:Y:S01]  /*0da0*/  LOP3.LUT R16, R14, R16, R15, 0x96, !PT ;  /* 0x000000100e107212 */ /* 0x000fe200078e960f */
[----:B------:R-:W-:Y:S01]  /*0db0*/  IMAD.SHL.U32 R15, R9, 0x2, RZ ;  /* 0x00000002090f7824 */ /* 0x000fe200078e00ff */
[-C--:B------:R-:W-:Y:S02]  /*0dc0*/  LOP3.LUT R18, R18, R21.reuse, RZ, 0x3c, !PT ;  /* 0x0000001512127212 */ /* 0x080fe400078e3cff */
[----:B------:R-:W-:-:S05]  /*0dd0*/  LOP3.LUT R20, R16, R21, RZ, 0x3c, !PT ;  /* 0x0000001510147212 */ /* 0x000fca00078e3cff */
[----:B------:R-:W-:-:S05]  /*0de0*/  IMAD.SHL.U32 R14, R20, 0x10, RZ ;  /* 0x00000010140e7824 */ /* 0x000fca00078e00ff */
[----:B------:R-:W-:Y:S01]  /*0df0*/  LOP3.LUT R15, R9, R15, R14, 0x96, !PT ;  /* 0x0000000f090f7212 */ /* 0x000fe200078e960e */
[----:B------:R-:W-:-:S03]  /*0e00*/  IMAD.SHL.U32 R9, R17, 0x2, RZ ;  /* 0x0000000211097824 */ /* 0x000fc600078e00ff */
[----:B------:R-:W-:Y:S02]  /*0e10*/  LOP3.LUT R22, R15, R20, RZ, 0x3c, !PT ;  /* 0x000000140f167212 */ /* 0x000fe400078e3cff */
[----:B------:R-:W-:Y:S02]  /*0e20*/  SHF.R.U32.HI R15, RZ, 0x2, R24 ;  /* 0x00000002ff0f7819 */ /* 0x000fe40000011618 */
[----:B------:R-:W-:Y:S01]  /*0e30*/  SHF.R.U32.HI R19, RZ, 0x2, R22 ;  /* 0x00000002ff137819 */ /* 0x000fe20000011616 */
[----:B------:R-:W-:Y:S01]  /*0e40*/  IMAD.SHL.U32 R14, R22, 0x10, RZ ;  /* 0x00000010160e7824 */ /* 0x000fe200078e00ff */
[----:B------:R-:W-:Y:S02]  /*0e50*/  LOP3.LUT R15, R15, R24, RZ, 0x3c, !PT ;  /* 0x000000180f0f7212 */ /* 0x000fe400078e3cff */
[----:B------:R-:W-:Y:S02]  /*0e60*/  LOP3.LUT R19, R19, R22, RZ, 0x3c, !PT ;  /* 0x0000001613137212 */ /* 0x000fe400078e3cff */
[----:B------:R-:W-:Y:S01]  /*0e70*/  LOP3.LUT R9, R17, R9, R14, 0x96, !PT ;  /* 0x0000000911097212 */ /* 0x000fe200078e960e */
[----:B------:R-:W-:Y:S01]  /*0e80*/  IMAD.SHL.U32 R16, R15, 0x2, RZ ;  /* 0x000000020f107824 */ /* 0x000fe200078e00ff */
[----:B------:R-:W-:-:S02]  /*0e90*/  SHF.R.U32.HI R17, RZ, 0x2, R20 ;  /* 0x00000002ff117819 */ /* 0x000fc40000011614 */
[----:B------:R-:W-:Y:S02]  /*0ea0*/  LOP3.LUT R9, R9, R22, RZ, 0x3c, !PT ;  /* 0x0000001609097212 */ /* 0x000fe400078e3cff */
[----:B------:R-:W-:-:S03]  /*0eb0*/  LOP3.LUT R17, R17, R20, RZ, 0x3c, !PT ;  /* 0x0000001411117212 */ /* 0x000fc600078e3cff */
[----:B------:R-:W-:-:S05]  /*0ec0*/  IMAD.SHL.U32 R14, R9, 0x10, RZ ;  /* 0x00000010090e7824 */ /* 0x000fca00078e00ff */
[----:B------:R-:W-:Y:S01]  /*0ed0*/  LOP3.LUT R14, R15, R16, R14, 0x96, !PT ;  /* 0x000000100f0e7212 */ /* 0x000fe200078e960e */
[----:B------:R-:W-:-:S03]  /*0ee0*/  IMAD.SHL.U32 R16, R18, 0x2, RZ ;  /* 0x0000000212107824 */ /* 0x000fc600078e00ff */
[----:B------:R-:W-:-:S05]  /*0ef0*/  LOP3.LUT R14, R14, R9, RZ, 0x3c, !PT ;  /* 0x000000090e0e7212 */ /* 0x000fca00078e3cff */
[----:B------:R-:W-:-:S05]  /*0f00*/  IMAD.SHL.U32 R15, R14, 0x10, RZ ;  /* 0x000000100e0f7824 */ /* 0x000fca00078e00ff */
[----:B------:R-:W-:-:S04]  /*0f10*/  LOP3.LUT R15, R18, R16, R15, 0x96, !PT ;  /* 0x00000010120f7212 */ /* 0x000fc800078e960f */
[----:B------:R-:W-:Y:S01]  /*0f20*/  LOP3.LUT R18, R15, R14, RZ, 0x3c, !PT ;  /* 0x0000000e0f127212 */ /* 0x000fe200078e3cff */
[----:B------:R-:W-:-:S03]  /*0f30*/  IMAD.SHL.U32 R15, R17, 0x2, RZ ;  /* 0x00000002110f7824 */ /* 0x000fc600078e00ff */
[----:B------:R-:W-:Y:S01]  /*0f40*/  IADD3 R24, PT, PT, R23, 0x2c3e28, R18 ;  /* 0x002c3e2817187810 */ /* 0x000fe20007ffe012 */
[----:B------:R-:W-:-:S04]  /*0f50*/  IMAD.SHL.U32 R16, R18, 0x10, RZ ;  /* 0x0000001012107824 */ /* 0x000fc800078e00ff */
[----:B------:R-:W-:Y:S01]  /*0f60*/  IMAD.WIDE.U32 R24, R24, 0x200000, RZ ;  /* 0x0020000018187825 */ /* 0x000fe200078e00ff */
[----:B------:R-:W-:-:S03]  /*0f70*/  LOP3.LUT R15, R17, R15, R16, 0x96, !PT ;  /* 0x0000000f110f7212 */ /* 0x000fc600078e9610 */
[----:B------:R-:W-:Y:S01]  /*0f80*/  IMAD.SHL.U32 R17, R19, 0x2, RZ ;  /* 0x0000000213117824 */ /* 0x000fe200078e00ff */
[----:B------:R-:W-:Y:S02]  /*0f90*/  LOP3.LUT R18, R15, R18, RZ, 0x3c, !PT ;  /* 0x000000120f127212 */ /* 0x000fe400078e3cff */
[----:B------:R-:W-:-:S03]  /*0fa0*/  IADD3 R15, PT, PT, R23, 0x26b663, R14 ;  /* 0x0026b663170f7810 */ /* 0x000fc60007ffe00e */
[----:B------:R-:W-:Y:S01]  /*0fb0*/  IMAD.SHL.U32 R16, R18, 0x10, RZ ;  /* 0x0000001012107824 */ /* 0x000fe200078e00ff */
[----:B------:R-:W-:-:S04]  /*0fc0*/  LOP3.LUT R24, R24, R15, RZ, 0x3c, !PT ;  /* 0x0000000f18187212 */ /* 0x000fc800078e3cff */
[----:B------:R-:W-:Y:S02]  /*0fd0*/  LOP3.LUT R17, R19, R17, R16, 0x96, !PT ;  /* 0x0000001113117212 */ /* 0x000fe400078e9610 */
[----:B------:R-:W-:Y:S02]  /*0fe0*/  IADD3 R19, PT, PT, R23, 0x31c5ed, R18 ;  /* 0x0031c5ed17137810 */ /* 0x000fe40007ffe012 */
[----:B------:R-:W-:Y:S02]  /*0ff0*/  LOP3.LUT R14, R17, R18, RZ, 0x3c, !PT ;  /* 0x00000012110e7212 */ /* 0x000fe400078e3cff */
[----:B------:R-:W2:Y:S02]  /*1000*/  I2F.F64.U64 R16, R24 ;  /* 0x0000001800107312 */ /* 0x000ea40000301800 */
[----:B------:R-:W-:-:S05]  /*1010*/  IADD3 R14, PT, PT, R23, 0x374db2, R14 ;  /* 0x00374db2170e7810 */ /* 0x000fca0007ffe00e */
[----:B------:R-:W-:-:S03]  /*1020*/  IMAD.WIDE.U32 R14, R14, 0x200000, RZ ;  /* 0x002000000e0e7825 */ /* 0x000fc600078e00ff */
[----:B------:R-:W-:Y:S02]  /*1030*/  LOP3.LUT R14, R14, R19, RZ, 0x3c, !PT ;  /* 0x000000130e0e7212 */ /* 0x000fe400078e3cff */
[----:B------:R-:W3:Y:S01]  /*1040*/  LDC.64 R18, c[0x0][0x3a0] ;  /* 0x0000e800ff127b82 */ /* 0x000ee20000000a00 */
[----:B--2---:R-:W-:-:S03]  /*1050*/  DFMA R16, R16, R12, 5.5511151231257827021e-17 ;  /* 0x3c9000001010742b */ /* 0x004fc6000000000c */
[----:B------:R-:W2:Y:S05]  /*1060*/  I2F.F64.U64 R14, R14 ;  /* 0x0000000e000e7312 */ /* 0x000eaa0000301800 */
[----:B------:R-:W-:-:S10]  /*1070*/  DMUL R16, R16, 4 ;  /* 0x4010000010107828 */ /* 0x000fd40000000000 */
[----:B------:R-:W4:Y:S01]  /*1080*/  F2I.F64.TRUNC R16, R16 ;  /* 0x0000001000107311 */ /* 0x000f22000030d100 */
[----:B--2---:R-:W-:-:S08]  /*1090*/  DFMA R24, R14, R12, 5.5511151231257827021e-17 ;  /* 0x3c9000000e18742b */ /* 0x004fd0000000000c */
[----:B------:R-:W-:Y:S01]  /*10a0*/  DSETP.GT.AND P2, PT, R24, 0.5, PT ;  /* 0x3fe000001800742a */ /* 0x000fe20003f44000 */
[----:B------:R-:W-:-:S04]  /*10b0*/  IMAD R25, R8, 0x4, R7 ;  /* 0x0000000408197824 */ /* 0x000fc800078e0207 */
[----:B----4-:R-:W-:-:S04]  /*10c0*/  IMAD.IADD R25, R16, 0x1, R25 ;  /* 0x0000000110197824 */ /* 0x010fc800078e0219 */
[----:B---3--:R-:W-:-:S05]  /*10d0*/  IMAD.WIDE R24, R25, 0x8, R18 ;  /* 0x0000000819187825 */ /* 0x008fca00078e0212 */
[----:B------:R-:W2:Y:S01]  /*10e0*/  @!P2 LDG.E.64 R18, desc[UR8][R24.64] ;  /* 0x000000081812a981 */ /* 0x000ea2000c1e1b00 */
[C---:B------:R-:W-:Y:S02]  /*10f0*/  IADD3 R20, PT, PT, R23.reuse, 0x161f14, R20 ;  /* 0x00161f1417147810 */ /* 0x040fe40007ffe014 */
[C---:B------:R-:W-:Y:S02]  /*1100*/  IADD3 R21, PT, PT, R23.reuse, 0x10974f, R21 ;  /* 0x0010974f17157810 */ /* 0x040fe40007ffe015 */
[C---:B------:R-:W-:Y:S01]  /*1110*/  IADD3 R16, PT, PT, R23.reuse, 0x212e9e, R9 ;  /* 0x00212e9e17107810 */ /* 0x040fe20007ffe009 */
[----:B------:R-:W-:Y:S01]  /*1120*/  IMAD.WIDE.U32 R14, R20, 0x200000, RZ ;  /* 0x00200000140e7825 */ /* 0x000fe200078e00ff */
[----:B------:R-:W-:-:S03]  /*1130*/  IADD3 R23, PT, PT, R23, 0x1ba6d9, R22 ;  /* 0x001ba6d917177810 */ /* 0x000fc60007ffe016 */
[----:B------:R-:W-:Y:S01]  /*1140*/  IMAD.WIDE.U32 R16, R16, 0x200000, RZ ;  /* 0x0020000010107825 */ /* 0x000fe200078e00ff */
[----:B------:R-:W-:Y:S02]  /*1150*/  LOP3.LUT R14, R14, R21, RZ, 0x3c, !PT ;  /* 0x000000150e0e7212 */ /* 0x000fe400078e3cff */
[----:B------:R-:W-:Y:S01]  /*1160*/  LOP3.LUT R22, R16, R23, RZ, 0x3c, !PT ;  /* 0x0000001710167212 */ /* 0x000fe200078e3cff */
[----:B------:R-:W-:-:S03]  /*1170*/  IMAD.MOV.U32 R23, RZ, RZ, R17 ;  /* 0x000000ffff177224 */ /* 0x000fc600078e0011 */
[----:B------:R-:W3:Y:S08]  /*1180*/  I2F.F64.U64 R14, R14 ;  /* 0x0000000e000e7312 */ /* 0x000ef00000301800 */
[----:B------:R-:W4:Y:S01]  /*1190*/  I2F.F64.U64 R20, R22 ;  /* 0x0000001600147312 */ /* 0x000f220000301800 */
[----:B---3--:R-:W-:-:S07]  /*11a0*/  DFMA R16, R14, R12, 5.5511151231257827021e-17 ;  /* 0x3c9000000e10742b */ /* 0x008fce000000000c */
[----:B-1----:R-:W1:Y:S01]  /*11b0*/  I2F.F64 R14, UR10 ;  /* 0x0000000a000e7d12 */ /* 0x002e620008201c00 */
[----:B0-----:R-:W-:Y:S02]  /*11c0*/  DMUL R16, R10, R16 ;  /* 0x000000100a107228 */ /* 0x001fe40000000000 */
[----:B----4-:R-:W-:-:S06]  /*11d0*/  DFMA R20, R20, R12, 5.5511151231257827021e-17 ;  /* 0x3c9000001414742b */ /* 0x010fcc000000000c */
[----:B------:R-:W-:Y:S02]  /*11e0*/  DADD R12, -RZ, -R16 ;  /* 0x00000000ff0c7229 */ /* 0x000fe40000000910 */
[----:B------:R-:W-:-:S08]  /*11f0*/  DSETP.GT.AND P1, PT, R20, 0.5, PT ;  /* 0x3fe000001400742a */ /* 0x000fd00003f24000 */
[----:B------:R-:W-:Y:S02]  /*1200*/  FSEL R12, R16, R12, P1 ;  /* 0x0000000c100c7208 */ /* 0x000fe40000800000 */
[----:B------:R-:W-:-:S06]  /*1210*/  FSEL R13, R17, R13, P1 ;  /* 0x0000000d110d7208 */ /* 0x000fcc0000800000 */
[----:B-1----:R-:W-:-:S08]  /*1220*/  DADD R12, R14, R12 ;  /* 0x000000000e0c7229 */ /* 0x002fd0000000000c */
[----:B--2---:R-:W-:-:S07]  /*1230*/  @!P2 DADD R18, -R12, R18 ;  /* 0x000000000c12a229 */ /* 0x004fce0000000112 */
[----:B------:R1:W-:Y:S04]  /*1240*/  @!P2 STG.E.64 desc[UR8][R24.64], R18 ;  /* 0x000000121800a986 */ /* 0x0003e8000c101b08 */
[----:B------:R-:W2:Y:S02]  /*1250*/  @P2 LDG.E.64 R14, desc[UR8][R24.64] ;  /* 0x00000008180e2981 */ /* 0x000ea4000c1e1b00 */
[----:B--2---:R-:W-:-:S07]  /*1260*/  @P2 DADD R12, R12, R14 ;  /* 0x000000000c0c2229 */ /* 0x004fce000000000e */
[----:B------:R1:W-:Y:S04]  /*1270*/  @P2 STG.E.64 desc[UR8][R24.64], R12 ;  /* 0x0000000c18002986 */ /* 0x0003e8000c101b08 */
.L_x_12:
[----:B------:R-:W-:Y:S05]  /*1280*/  BSYNC.RECONVERGENT B0 ;  /* 0x0000000000007941 */ /* 0x000fea0003800200 */
.L_x_11:
[----:B------:R-:W-:-:S05]  /*1290*/  VIADD R8, R8, 0x1 ;  /* 0x0000000108087836 */ /* 0x000fca0000000000 */
[----:B------:R-:W-:-:S13]  /*12a0*/  ISETP.NE.AND P1, PT, R8, R3, PT ;  /* 0x000000030800720c */ /* 0x000fda0003f25270 */
[----:B------:R-:W-:Y:S05]  /*12b0*/  @P1 BRA `(.L_x_13) ;  /* 0xffffffec00d01947 */ /* 0x000fea000383ffff */
[----:B------:R-:W-:Y:S05]  /*12c0*/  @!P0 BRA `(.L_x_14) ;  /* 0xffffffec00b48947 */ /* 0x000fea000383ffff */
[----:B------:R-:W-:Y:S05]  /*12d0*/  EXIT ;  /* 0x000000000000794d */ /* 0x000fea0003800000 */
.L_x_15:
        /* <DEDUP_REMOVED lines=10> */
.L_x_17:


//--------------------- .nv.global.init           --------------------------
	.section	.nv.global.init,"aw",@progbits
	.align	4
.nv.global.init:
	.type		mrg32k3aM1SubSeq,@object
	.size		mrg32k3aM1SubSeq,(mrg32k3aM2SubSeq - mrg32k3aM1SubSeq)
mrg32k3aM1SubSeq:
        /*0000*/ 	.byte	0x0b, 0xcc, 0xee, 0x04, 0x73, 0x29, 0x8b, 0x6f, 0xf6, 0x53, 0x03, 0xf6, 0x23, 0xf6, 0xea, 0xda
        /* <DEDUP_REMOVED lines=125> */
	.type		mrg32k3aM2SubSeq,@object
	.size		mrg32k3aM2SubSeq,(mrg32k3aM1 - mrg32k3aM2SubSeq)
mrg32k3aM2SubSeq:
        /* <DEDUP_REMOVED lines=126> */
	.type		mrg32k3aM1,@object
	.size		mrg32k3aM1,(mrg32k3aM1Seq - mrg32k3aM1)
mrg32k3aM1:
        /* <DEDUP_REMOVED lines=144> */
	.type		mrg32k3aM1Seq,@object
	.size		mrg32k3aM1Seq,(mrg32k3aM2 - mrg32k3aM1Seq)
mrg32k3aM1Seq:
        /* <DEDUP_REMOVED lines=144> */
	.type		mrg32k3aM2,@object
	.size		mrg32k3aM2,(mrg32k3aM2Seq - mrg32k3aM2)
mrg32k3aM2:
        /* <DEDUP_REMOVED lines=144> */
	.type		mrg32k3aM2Seq,@object
	.size		mrg32k3aM2Seq,(precalc_xorwow_matrix - mrg32k3aM2Seq)
mrg32k3aM2Seq:
        /* <DEDUP_REMOVED lines=144> */
	.type		precalc_xorwow_matrix,@object
	.size		precalc_xorwow_matrix,(precalc_xorwow_offset_matrix - precalc_xorwow_matrix)
precalc_xorwow_matrix:
        /* <DEDUP_REMOVED lines=6400> */
	.type		precalc_xorwow_offset_matrix,@object
	.size		precalc_xorwow_offset_matrix,(.L_1 - precalc_xorwow_offset_matrix)
precalc_xorwow_offset_matrix:
        /* <DEDUP_REMOVED lines=6400> */
.L_1:


//--------------------- .nv.shared.reserved.0     --------------------------
	.section	.nv.shared.reserved.0,"aw",@nobits
	.weak		__nv_reservedSMEM_offset_0_alias
	.size		__nv_reservedSMEM_offset_0_alias, 0, 64
	.other		__nv_reservedSMEM_offset_0_alias,@"STO_CUDA_RESERVED_SHARED STV_DEFAULT"
__nv_reservedSMEM_offset_0_alias:
	.zero		0
	.zero		64


//--------------------- .nv.global                --------------------------
	.section	.nv.global,"aw",@nobits
.nv.global:
	.type		_ZN34_INTERNAL_e4a36864_4_k_cu_ab5e28df6thrust24THRUST_300001_SM_1000_NS12placeholders2_8E,@object
	.size		_ZN34_INTERNAL_e4a36864_4_k_cu_ab5e28df6thrust24THRUST_300001_SM_1000_NS12placeholders2_8E,(_ZN34_INTERNAL_e4a36864_4_k_cu_ab5e28df4cuda3std3__436_GLOBAL__N__e4a36864_4_k_cu_ab5e28df6ignoreE - _ZN34_INTERNAL_e4a36864_4_k_cu_ab5e28df6thrust24THRUST_300001_SM_1000_NS12placeholders2_8E)
_ZN34_INTERNAL_e4a36864_4_k_cu_ab5e28df6thrust24THRUST_300001_SM_1000_NS12placeholders2_8E:
	.zero		1
	.type		_ZN34_INTERNAL_e4a36864_4_k_cu_ab5e28df4cuda3std3__436_GLOBAL__N__e4a36864_4_k_cu_ab5e28df6ignoreE,@object
	.size		_ZN34_INTERNAL_e4a36864_4_k_cu_ab5e28df4cuda3std3__436_GLOBAL__N__e4a36864_4_k_cu_ab5e28df6ignoreE,(_ZN34_INTERNAL_e4a36864_4_k_cu_ab5e28df4cuda3std6ranges3__45__cpo4dataE - _ZN34_INTERNAL_e4a36864_4_k_cu_ab5e28df4cuda3std3__436_GLOBAL__N__e4a36864_4_k_cu_ab5e28df6ignoreE)
_ZN34_INTERNAL_e4a36864_4_k_cu_ab5e28df4cuda3std3__436_GLOBAL__N__e4a36864_4_k_cu_ab5e28df6ignoreE:
	.zero		1
	.type		_ZN34_INTERNAL_e4a36864_4_k_cu_ab5e28df4cuda3std6ranges3__45__cpo4dataE,@object
	.size		_ZN34_INTERNAL_e4a36864_4_k_cu_ab5e28df4cuda3std6ranges3__45__cpo4dataE,(_ZN34_INTERNAL_e4a36864_4_k_cu_ab5e28df6thrust24THRUST_300001_SM_1000_NS6system3cpp3parE - _ZN34_INTERNAL_e4a36864_4_k_cu_ab5e28df4cuda3std6ranges3__45__cpo4dataE)
_ZN34_INTERNAL_e4a36864_4_k_cu_ab5e28df4cuda3std6ranges3__45__cpo4dataE:
	.zero		1
	.type		_ZN34_INTERNAL_e4a36864_4_k_cu_ab5e28df6thrust24THRUST_300001_SM_1000_NS6system3cpp3parE,@object
	.size		_ZN34_INTERNAL_e4a36864_4_k_cu_ab5e28df6thrust24THRUST_300001_SM_1000_NS6system3cpp3parE,(_ZN34_INTERNAL_e4a36864_4_k_cu_ab5e28df4cuda3std3__45__cpo5beginE - _ZN34_INTERNAL_e4a36864_4_k_cu_ab5e28df6thrust24THRUST_300001_SM_1000_NS6system3cpp3parE)
_ZN34_INTERNAL_e4a36864_4_k_cu_ab5e28df6thrust24THRUST_300001_SM_1000_NS6system3cpp3parE:
	.zero		1
	.type		_ZN34_INTERNAL_e4a36864_4_k_cu_ab5e28df4cuda3std3__45__cpo5beginE,@object
	.size		_ZN34_INTERNAL_e4a36864_4_k_cu_ab5e28df4cuda3std3__45__cpo5beginE,(_ZN34_INTERNAL_e4a36864_4_k_cu_ab5e28df4cuda3std6ranges3__45__cpo5beginE - _ZN34_INTERNAL_e4a36864_4_k_cu_ab5e28df4cuda3std3__45__cpo5beginE)
_ZN34_INTERNAL_e4a36864_4_k_cu_ab5e28df4cuda3std3__45__cpo5beginE:
	.zero		1
	.type		_ZN34_INTERNAL_e4a36864_4_k_cu_ab5e28df4cuda3std6ranges3__45__cpo5beginE,@object
	.size		_ZN34_INTERNAL_e4a36864_4_k_cu_ab5e28df4cuda3std6ranges3__45__cpo5beginE,(_ZN34_INTERNAL_e4a36864_4_k_cu_ab5e28df6thrust24THRUST_300001_SM_1000_NS6deviceE - _ZN34_INTERNAL_e4a36864_4_k_cu_ab5e28df4cuda3std6ranges3__45__cpo5beginE)
_ZN34_INTERNAL_e4a36864_4_k_cu_ab5e28df4cuda3std6ranges3__45__cpo5beginE:
	.zero		1
	.type		_ZN34_INTERNAL_e4a36864_4_k_cu_ab5e28df6thrust24THRUST_300001_SM_1000_NS6deviceE,@object
	.size		_ZN34_INTERNAL_e4a36864_4_k_cu_ab5e28df6thrust24THRUST_300001_SM_1000_NS6deviceE,(_ZN34_INTERNAL_e4a36864_4_k_cu_ab5e28df4cuda3std3__47nulloptE - _ZN34_INTERNAL_e4a36864_4_k_cu_ab5e28df6thrust24THRUST_300001_SM_1000_NS6deviceE)
_ZN34_INTERNAL_e4a36864_4_k_cu_ab5e28df6thrust24THRUST_300001_SM_1000_NS6deviceE:
	.zero		1
	.type		_ZN34_INTERNAL_e4a36864_4_k_cu_ab5e28df4cuda3std3__47nulloptE,@object
	.size		_ZN34_INTERNAL_e4a36864_4_k_cu_ab5e28df4cuda3std3__47nulloptE,(_ZN34_INTERNAL_e4a36864_4_k_cu_ab5e28df4cuda3std6ranges3__45__cpo8distanceE - _ZN34_INTERNAL_e4a36864_4_k_cu_ab5e28df4cuda3std3__47nulloptE)
_ZN34_INTERNAL_e4a36864_4_k_cu_ab5e28df4cuda3std3__47nulloptE:
	.zero		1
	.type		_ZN34_INTERNAL_e4a36864_4_k_cu_ab5e28df4cuda3std6ranges3__45__cpo8distanceE,@object
	.size		_ZN34_INTERNAL_e4a36864_4_k_cu_ab5e28df4cuda3std6ranges3__45__cpo8distanceE,(_ZN34_INTERNAL_e4a36864_4_k_cu_ab5e28df6thrust24THRUST_300001_SM_1000_NS12placeholders2_4E - _ZN34_INTERNAL_e4a36864_4_k_cu_ab5e28df4cuda3std6ranges3__45__cpo8distanceE)
_ZN34_INTERNAL_e4a36864_4_k_cu_ab5e28df4cuda3std6ranges3__45__cpo8distanceE:
	.zero		1
	.type		_ZN34_INTERNAL_e4a36864_4_k_cu_ab5e28df6thrust24THRUST_300001_SM_1000_NS12placeholders2_4E,@object
	.size		_ZN34_INTERNAL_e4a36864_4_k_cu_ab5e28df6thrust24THRUST_300001_SM_1000_NS12placeholders2_4E,(_ZN34_INTERNAL_e4a36864_4_k_cu_ab5e28df4cuda3std3__45__cpo6rbeginE - _ZN34_INTERNAL_e4a36864_4_k_cu_ab5e28df6thrust24THRUST_300001_SM_1000_NS12placeholders2_4E)
_ZN34_INTERNAL_e4a36864_4_k_cu_ab5e28df6thrust24THRUST_300001_SM_1000_NS12placeholders2_4E:
	.zero		1
	.type		_ZN34_INTERNAL_e4a36864_4_k_cu_ab5e28df4cuda3std3__45__cpo6rbeginE,@object
	.size		_ZN34_INTERNAL_e4a36864_4_k_cu_ab5e28df4cuda3std3__45__cpo6rbeginE,(_ZN34_INTERNAL_e4a36864_4_k_cu_ab5e28df4cuda3std6ranges3__45__cpo7advanceE - _ZN34_INTERNAL_e4a36864_4_k_cu_ab5e28df4cuda3std3__45__cpo6rbeginE)
_ZN34_INTERNAL_e4a36864_4_k_cu_ab5e28df4cuda3std3__45__cpo6rbeginE:
	.zero		1
	.type		_ZN34_INTERNAL_e4a36864_4_k_cu_ab5e28df4cuda3std6ranges3__45__cpo7advanceE,@object
	.size		_ZN34_INTERNAL_e4a36864_4_k_cu_ab5e28df4cuda3std6ranges3__45__cpo7advanceE,(_ZN34_INTERNAL_e4a36864_4_k_cu_ab5e28df6thrust24THRUST_300001_SM_1000_NS12placeholders3_10E - _ZN34_INTERNAL_e4a36864_4_k_cu_ab5e28df4cuda3std6ranges3__45__cpo7advanceE)
_ZN34_INTERNAL_e4a36864_4_k_cu_ab5e28df4cuda3std6ranges3__45__cpo7advanceE:
	.zero		1
	.type		_ZN34_INTERNAL_e4a36864_4_k_cu_ab5e28df6thrust24THRUST_300001_SM_1000_NS12placeholders3_10E,@object
	.size		_ZN34_INTERNAL_e4a36864_4_k_cu_ab5e28df6thrust24THRUST_300001_SM_1000_NS12placeholders3_10E,(_ZN34_INTERNAL_e4a36864_4_k_cu_ab5e28df4cuda3std3__48in_placeE - _ZN34_INTERNAL_e4a36864_4_k_cu_ab5e28df6thrust24THRUST_300001_SM_1000_NS12placeholders3_10E)
_ZN34_INTERNAL_e4a36864_4_k_cu_ab5e28df6thrust24THRUST_300001_SM_1000_NS12placeholders3_10E:
	.zero		1
	.type		_ZN34_INTERNAL_e4a36864_4_k_cu_ab5e28df4cuda3std3__48in_placeE,@object
	.size		_ZN34_INTERNAL_e4a36864_4_k_cu_ab5e28df4cuda3std3__48in_placeE,(_ZN34_INTERNAL_e4a36864_4_k_cu_ab5e28df4cuda3std6ranges3__45__cpo4sizeE - _ZN34_INTERNAL_e4a36864_4_k_cu_ab5e28df4cuda3std3__48in_placeE)
_ZN34_INTERNAL_e4a36864_4_k_cu_ab5e28df4cuda3std3__48in_placeE:
	.zero		1
	.type		_ZN34_INTERNAL_e4a36864_4_k_cu_ab5e28df4cuda3std6ranges3__45__cpo4sizeE,@object
	.size		_ZN34_INTERNAL_e4a36864_4_k_cu_ab5e28df4cuda3std6ranges3__45__cpo4sizeE,(_ZN34_INTERNAL_e4a36864_4_k_cu_ab5e28df6thrust24THRUST_300001_SM_1000_NS12placeholders2_2E - _ZN34_INTERNAL_e4a36864_4_k_cu_ab5e28df4cuda3std6ranges3__45__cpo4sizeE)
_ZN34_INTERNAL_e4a36864_4_k_cu_ab5e28df4cuda3std6ranges3__45__cpo4sizeE:
	.zero		1
	.type		_ZN34_INTERNAL_e4a36864_4_k_cu_ab5e28df6thrust24THRUST_300001_SM_1000_NS12placeholders2_2E,@object
	.size		_ZN34_INTERNAL_e4a36864_4_k_cu_ab5e28df6thrust24THRUST_300001_SM_1000_NS12placeholders2_2E,(_ZN34_INTERNAL_e4a36864_4_k_cu_ab5e28df4cuda3std3__45__cpo6cbeginE - _ZN34_INTERNAL_e4a36864_4_k_cu_ab5e28df6thrust24THRUST_300001_SM_1000_NS12placeholders2_2E)
_ZN34_INTERNAL_e4a36864_4_k_cu_ab5e28df6thrust24THRUST_300001_SM_1000_NS12placeholders2_2E:
	.zero		1
	.type		_ZN34_INTERNAL_e4a36864_4_k_cu_ab5e28df4cuda3std3__45__cpo6cbeginE,@object
	.size		_ZN34_INTERNAL_e4a36864_4_k_cu_ab5e28df4cuda3std3__45__cpo6cbeginE,(_ZN34_INTERNAL_e4a36864_4_k_cu_ab5e28df4cuda3std6ranges3__45__cpo6cbeginE - _ZN34_INTERNAL_e4a36864_4_k_cu_ab5e28df4cuda3std3__45__cpo6cbeginE)
_ZN34_INTERNAL_e4a36864_4_k_cu_ab5e28df4cuda3std3__45__cpo6cbeginE:
	.zero		1
	.type		_ZN34_INTERNAL_e4a36864_4_k_cu_ab5e28df4cuda3std6ranges3__45__cpo6cbeginE,@object
	.size		_ZN34_INTERNAL_e4a36864_4_k_cu_ab5e28df4cuda3std6ranges3__45__cpo6cbeginE,(_ZN34_INTERNAL_e4a36864_4_k_cu_ab5e28df6thrust24THRUST_300001_SM_1000_NS12placeholders2_6E - _ZN34_INTERNAL_e4a36864_4_k_cu_ab5e28df4cuda3std6ranges3__45__cpo6cbeginE)
_ZN34_INTERNAL_e4a36864_4_k_cu_ab5e28df4cuda3std6ranges3__45__cpo6cbeginE:
	.zero		1
	.type		_ZN34_INTERNAL_e4a36864_4_k_cu_ab5e28df6thrust24THRUST_300001_SM_1000_NS12placeholders2_6E,@object
	.size		_ZN34_INTERNAL_e4a36864_4_k_cu_ab5e28df6thrust24THRUST_300001_SM_1000_NS12placeholders2_6E,(_ZN34_INTERNAL_e4a36864_4_k_cu_ab5e28df4cuda3std3__45__cpo7crbeginE - _ZN34_INTERNAL_e4a36864_4_k_cu_ab5e28df6thrust24THRUST_300001_SM_1000_NS12placeholders2_6E)
_ZN34_INTERNAL_e4a36864_4_k_cu_ab5e28df6thrust24THRUST_300001_SM_1000_NS12placeholders2_6E:
	.zero		1
	.type		_ZN34_INTERNAL_e4a36864_4_k_cu_ab5e28df4cuda3std3__45__cpo7crbeginE,@object
	.size		_ZN34_INTERNAL_e4a36864_4_k_cu_ab5e28df4cuda3std3__45__cpo7crbeginE,(_ZN34_INTERNAL_e4a36864_4_k_cu_ab5e28df4cuda3std6ranges3__45__cpo4nextE - _ZN34_INTERNAL_e4a36864_4_k_cu_ab5e28df4cuda3std3__45__cpo7crbeginE)
_ZN34_INTERNAL_e4a36864_4_k_cu_ab5e28df4cuda3std3__45__cpo7crbeginE:
	.zero		1
	.type		_ZN34_INTERNAL_e4a36864_4_k_cu_ab5e28df4cuda3std6ranges3__45__cpo4nextE,@object
	.size		_ZN34_INTERNAL_e4a36864_4_k_cu_ab5e28df4cuda3std6ranges3__45__cpo4nextE,(_ZN34_INTERNAL_e4a36864_4_k_cu_ab5e28df4cuda3std6ranges3__45__cpo4swapE - _ZN34_INTERNAL_e4a36864_4_k_cu_ab5e28df4cuda3std6ranges3__45__cpo4nextE)
_ZN34_INTERNAL_e4a36864_4_k_cu_ab5e28df4cuda3std6ranges3__45__cpo4nextE:
	.zero		1
	.type		_ZN34_INTERNAL_e4a36864_4_k_cu_ab5e28df4cuda3std6ranges3__45__cpo4swapE,@object
	.size		_ZN34_INTERNAL_e4a36864_4_k_cu_ab5e28df4cuda3std6ranges3__45__cpo4swapE,(_ZN34_INTERNAL_e4a36864_4_k_cu_ab5e28df6thrust24THRUST_300001_SM_1000_NS8cuda_cub10par_nosyncE - _ZN34_INTERNAL_e4a36864_4_k_cu_ab5e28df4cuda3std6ranges3__45__cpo4swapE)
_ZN34_INTERNAL_e4a36864_4_k_cu_ab5e28df4cuda3std6ranges3__45__cpo4swapE:
	.zero		1
	.type		_ZN34_INTERNAL_e4a36864_4_k_cu_ab5e28df6thrust24THRUST_300001_SM_1000_NS8cuda_cub10par_nosyncE,@object
	.size		_ZN34_INTERNAL_e4a36864_4_k_cu_ab5e28df6thrust24THRUST_300001_SM_1000_NS8cuda_cub10par_nosyncE,(_ZN34_INTERNAL_e4a36864_4_k_cu_ab5e28df6thrust24THRUST_300001_SM_1000_NS3seqE - _ZN34_INTERNAL_e4a36864_4_k_cu_ab5e28df6thrust24THRUST_300001_SM_1000_NS8cuda_cub10par_nosyncE)
_ZN34_INTERNAL_e4a36864_4_k_cu_ab5e28df6thrust24THRUST_300001_SM_1000_NS8cuda_cub10par_nosyncE:
	.zero		1
	.type		_ZN34_INTERNAL_e4a36864_4_k_cu_ab5e28df6thrust24THRUST_300001_SM_1000_NS3seqE,@object
	.size		_ZN34_INTERNAL_e4a36864_4_k_cu_ab5e28df6thrust24THRUST_300001_SM_1000_NS3seqE,(_ZN34_INTERNAL_e4a36864_4_k_cu_ab5e28df4cuda3std3__420unreachable_sentinelE - _ZN34_INTERNAL_e4a36864_4_k_cu_ab5e28df6thrust24THRUST_300001_SM_1000_NS3seqE)
_ZN34_INTERNAL_e4a36864_4_k_cu_ab5e28df6thrust24THRUST_300001_SM_1000_NS3seqE:
	.zero		1
	.type		_ZN34_INTERNAL_e4a36864_4_k_cu_ab5e28df4cuda3std3__420unreachable_sentinelE,@object
	.size		_ZN34_INTERNAL_e4a36864_4_k_cu_ab5e28df4cuda3std3__420unreachable_sentinelE,(_ZN34_INTERNAL_e4a36864_4_k_cu_ab5e28df4cuda3std6ranges3__45__cpo5ssizeE - _ZN34_INTERNAL_e4a36864_4_k_cu_ab5e28df4cuda3std3__420unreachable_sentinelE)
_ZN34_INTERNAL_e4a36864_4_k_cu_ab5e28df4cuda3std3__420unreachable_sentinelE:
	.zero		1
	.type		_ZN34_INTERNAL_e4a36864_4_k_cu_ab5e28df4cuda3std6ranges3__45__cpo5ssizeE,@object
	.size		_ZN34_INTERNAL_e4a36864_4_k_cu_ab5e28df4cuda3std6ranges3__45__cpo5ssizeE,(_ZN34_INTERNAL_e4a36864_4_k_cu_ab5e28df6thrust24THRUST_300001_SM_1000_NS12placeholders2_3E - _ZN34_INTERNAL_e4a36864_4_k_cu_ab5e28df4cuda3std6ranges3__45__cpo5ssizeE)
_ZN34_INTERNAL_e4a36864_4_k_cu_ab5e28df4cuda3std6ranges3__45__cpo5ssizeE:
	.zero		1
	.type		_ZN34_INTERNAL_e4a36864_4_k_cu_ab5e28df6thrust24THRUST_300001_SM_1000_NS12placeholders2_3E,@object
	.size		_ZN34_INTERNAL_e4a36864_4_k_cu_ab5e28df6thrust24THRUST_300001_SM_1000_NS12placeholders2_3E,(_ZN34_INTERNAL_e4a36864_4_k_cu_ab5e28df4cuda3std3__45__cpo4cendE - _ZN34_INTERNAL_e4a36864_4_k_cu_ab5e28df6thrust24THRUST_300001_SM_1000_NS12placeholders2_3E)
_ZN34_INTERNAL_e4a36864_4_k_cu_ab5e28df6thrust24THRUST_300001_SM_1000_NS12placeholders2_3E:
	.zero		1
	.type		_ZN34_INTERNAL_e4a36864_4_k_cu_ab5e28df4cuda3std3__45__cpo4cendE,@object
	.size		_ZN34_INTERNAL_e4a36864_4_k_cu_ab5e28df4cuda3std3__45__cpo4cendE,(_ZN34_INTERNAL_e4a36864_4_k_cu_ab5e28df4cuda3std6ranges3__45__cpo4cendE - _ZN34_INTERNAL_e4a36864_4_k_cu_ab5e28df4cuda3std3__45__cpo4cendE)
_ZN34_INTERNAL_e4a36864_4_k_cu_ab5e28df4cuda3std3__45__cpo4cendE:
	.zero		1
	.type		_ZN34_INTERNAL_e4a36864_4_k_cu_ab5e28df4cuda3std6ranges3__45__cpo4cendE,@object
	.size		_ZN34_INTERNAL_e4a36864_4_k_cu_ab5e28df4cuda3std6ranges3__45__cpo4cendE,(_ZN34_INTERNAL_e4a36864_4_k_cu_ab5e28df6thrust24THRUST_300001_SM_1000_NS12placeholders2_7E - _ZN34_INTERNAL_e4a36864_4_k_cu_ab5e28df4cuda3std6ranges3__45__cpo4cendE)
_ZN34_INTERNAL_e4a36864_4_k_cu_ab5e28df4cuda3std6ranges3__45__cpo4cendE:
	.zero		1
	.type		_ZN34_INTERNAL_e4a36864_4_k_cu_ab5e28df6thrust24THRUST_300001_SM_1000_NS12placeholders2_7E,@object
	.size		_ZN34_INTERNAL_e4a36864_4_k_cu_ab5e28df6thrust24THRUST_300001_SM_1000_NS12placeholders2_7E,(_ZN34_INTERNAL_e4a36864_4_k_cu_ab5e28df4cuda3std3__45__cpo5crendE - _ZN34_INTERNAL_e4a36864_4_k_cu_ab5e28df6thrust24THRUST_300001_SM_1000_NS12placeholders2_7E)
_ZN34_INTERNAL_e4a36864_4_k_cu_ab5e28df6thrust24THRUST_300001_SM_1000_NS12placeholders2_7E:
	.zero		1
	.type		_ZN34_INTERNAL_e4a36864_4_k_cu_ab5e28df4cuda3std3__45__cpo5crendE,@object
	.size		_ZN34_INTERNAL_e4a36864_4_k_cu_ab5e28df4cuda3std3__45__cpo5crendE,(_ZN34_INTERNAL_e4a36864_4_k_cu_ab5e28df4cuda3std6ranges3__45__cpo4prevE - _ZN34_INTERNAL_e4a36864_4_k_cu_ab5e28df4cuda3std3__45__cpo5crendE)
_ZN34_INTERNAL_e4a36864_4_k_cu_ab5e28df4cuda3std3__45__cpo5crendE:
	.zero		1
	.type		_ZN34_INTERNAL_e4a36864_4_k_cu_ab5e28df4cuda3std6ranges3__45__cpo4prevE,@object
	.size		_ZN34_INTERNAL_e4a36864_4_k_cu_ab5e28df4cuda3std6ranges3__45__cpo4prevE,(_ZN34_INTERNAL_e4a36864_4_k_cu_ab5e28df4cuda3std6ranges3__45__cpo9iter_moveE - _ZN34_INTERNAL_e4a36864_4_k_cu_ab5e28df4cuda3std6ranges3__45__cpo4prevE)
_ZN34_INTERNAL_e4a36864_4_k_cu_ab5e28df4cuda3std6ranges3__45__cpo4prevE:
	.zero		1
	.type		_ZN34_INTERNAL_e4a36864_4_k_cu_ab5e28df4cuda3std6ranges3__45__cpo9iter_moveE,@object
	.size		_ZN34_INTERNAL_e4a36864_4_k_cu_ab5e28df4cuda3std6ranges3__45__cpo9iter_moveE,(_ZN34_INTERNAL_e4a36864_4_k_cu_ab5e28df6thrust24THRUST_300001_SM_1000_NS6system6detail10sequential3seqE - _ZN34_INTERNAL_e4a36864_4_k_cu_ab5e28df4cuda3std6ranges3__45__cpo9iter_moveE)
_ZN34_INTERNAL_e4a36864_4_k_cu_ab5e28df4cuda3std6ranges3__45__cpo9iter_moveE:
	.zero		1
	.type		_ZN34_INTERNAL_e4a36864_4_k_cu_ab5e28df6thrust24THRUST_300001_SM_1000_NS6system6detail10sequential3seqE,@object
	.size		_ZN34_INTERNAL_e4a36864_4_k_cu_ab5e28df6thrust24THRUST_300001_SM_1000_NS6system6detail10sequential3seqE,(_ZN34_INTERNAL_e4a36864_4_k_cu_ab5e28df6thrust24THRUST_300001_SM_1000_NS12placeholders2_9E - _ZN34_INTERNAL_e4a36864_4_k_cu_ab5e28df6thrust24THRUST_300001_SM_1000_NS6system6detail10sequential3seqE)
_ZN34_INTERNAL_e4a36864_4_k_cu_ab5e28df6thrust24THRUST_300001_SM_1000_NS6system6detail10sequential3seqE:
	.zero		1
	.type		_ZN34_INTERNAL_e4a36864_4_k_cu_ab5e28df6thrust24THRUST_300001_SM_1000_NS12placeholders2_9E,@object
	.size		_ZN34_INTERNAL_e4a36864_4_k_cu_ab5e28df6thrust24THRUST_300001_SM_1000_NS12placeholders2_9E,(_ZN34_INTERNAL_e4a36864_4_k_cu_ab5e28df4cuda3std3__419piecewise_constructE - _ZN34_INTERNAL_e4a36864_4_k_cu_ab5e28df6thrust24THRUST_300001_SM_1000_NS12placeholders2_9E)
_ZN34_INTERNAL_e4a36864_4_k_cu_ab5e28df6thrust24THRUST_300001_SM_1000_NS12placeholders2_9E:
	.zero		1
	.type		_ZN34_INTERNAL_e4a36864_4_k_cu_ab5e28df4cuda3std3__419piecewise_constructE,@object
	.size		_ZN34_INTERNAL_e4a36864_4_k_cu_ab5e28df4cuda3std3__419piecewise_constructE,(_ZN34_INTERNAL_e4a36864_4_k_cu_ab5e28df4cuda3std6ranges3__45__cpo5cdataE - _ZN34_INTERNAL_e4a36864_4_k_cu_ab5e28df4cuda3std3__419piecewise_constructE)
_ZN34_INTERNAL_e4a36864_4_k_cu_ab5e28df4cuda3std3__419piecewise_constructE:
	.zero		1
	.type		_ZN34_INTERNAL_e4a36864_4_k_cu_ab5e28df4cuda3std6ranges3__45__cpo5cdataE,@object
	.size		_ZN34_INTERNAL_e4a36864_4_k_cu_ab5e28df4cuda3std6ranges3__45__cpo5cdataE,(_ZN34_INTERNAL_e4a36864_4_k_cu_ab5e28df6thrust24THRUST_300001_SM_1000_NS12placeholders2_1E - _ZN34_INTERNAL_e4a36864_4_k_cu_ab5e28df4cuda3std6ranges3__45__cpo5cdataE)
_ZN34_INTERNAL_e4a36864_4_k_cu_ab5e28df4cuda3std6ranges3__45__cpo5cdataE:
	.zero		1
	.type		_ZN34_INTERNAL_e4a36864_4_k_cu_ab5e28df6thrust24THRUST_300001_SM_1000_NS12placeholders2_1E,@object
	.size		_ZN34_INTERNAL_e4a36864_4_k_cu_ab5e28df6thrust24THRUST_300001_SM_1000_NS12placeholders2_1E,(_ZN34_INTERNAL_e4a36864_4_k_cu_ab5e28df4cuda3std3__45__cpo3endE - _ZN34_INTERNAL_e4a36864_4_k_cu_ab5e28df6thrust24THRUST_300001_SM_1000_NS12placeholders2_1E)
_ZN34_INTERNAL_e4a36864_4_k_cu_ab5e28df6thrust24THRUST_300001_SM_1000_NS12placeholders2_1E:
	.zero		1
	.type		_ZN34_INTERNAL_e4a36864_4_k_cu_ab5e28df4cuda3std3__45__cpo3endE,@object
	.size		_ZN34_INTERNAL_e4a36864_4_k_cu_ab5e28df4cuda3std3__45__cpo3endE,(_ZN34_INTERNAL_e4a36864_4_k_cu_ab5e28df4cuda3std6ranges3__45__cpo3endE - _ZN34_INTERNAL_e4a36864_4_k_cu_ab5e28df4cuda3std3__45__cpo3endE)
_ZN34_INTERNAL_e4a36864_4_k_cu_ab5e28df4cuda3std3__45__cpo3endE:
	.zero		1
	.type		_ZN34_INTERNAL_e4a36864_4_k_cu_ab5e28df4cuda3std6ranges3__45__cpo3endE,@object
	.size		_ZN34_INTERNAL_e4a36864_4_k_cu_ab5e28df4cuda3std6ranges3__45__cpo3endE,(_ZN34_INTERNAL_e4a36864_4_k_cu_ab5e28df6thrust24THRUST_300001_SM_1000_NS12placeholders2_5E - _ZN34_INTERNAL_e4a36864_4_k_cu_ab5e28df4cuda3std6ranges3__45__cpo3endE)
_ZN34_INTERNAL_e4a36864_4_k_cu_ab5e28df4cuda3std6ranges3__45__cpo3endE:
	.zero		1
	.type		_ZN34_INTERNAL_e4a36864_4_k_cu_ab5e28df6thrust24THRUST_300001_SM_1000_NS12placeholders2_5E,@object
	.size		_ZN34_INTERNAL_e4a36864_4_k_cu_ab5e28df6thrust24THRUST_300001_SM_1000_NS12placeholders2_5E,(_ZN34_INTERNAL_e4a36864_4_k_cu_ab5e28df4cuda3std3__45__cpo4rendE - _ZN34_INTERNAL_e4a36864_4_k_cu_ab5e28df6thrust24THRUST_300001_SM_1000_NS12placeholders2_5E)
_ZN34_INTERNAL_e4a36864_4_k_cu_ab5e28df6thrust24THRUST_300001_SM_1000_NS12placeholders2_5E:
	.zero		1
	.type		_ZN34_INTERNAL_e4a36864_4_k_cu_ab5e28df4cuda3std3__45__cpo4rendE,@object
	.size		_ZN34_INTERNAL_e4a36864_4_k_cu_ab5e28df4cuda3std3__45__cpo4rendE,(_ZN34_INTERNAL_e4a36864_4_k_cu_ab5e28df4cuda3std6ranges3__45__cpo9iter_swapE - _ZN34_INTERNAL_e4a36864_4_k_cu_ab5e28df4cuda3std3__45__cpo4rendE)
_ZN34_INTERNAL_e4a36864_4_k_cu_ab5e28df4cuda3std3__45__cpo4rendE:
	.zero		1
	.type		_ZN34_INTERNAL_e4a36864_4_k_cu_ab5e28df4cuda3std6ranges3__45__cpo9iter_swapE,@object
	.size		_ZN34_INTERNAL_e4a36864_4_k_cu_ab5e28df4cuda3std6ranges3__45__cpo9iter_swapE,(_ZN34_INTERNAL_e4a36864_4_k_cu_ab5e28df4cuda3std3__48unexpectE - _ZN34_INTERNAL_e4a36864_4_k_cu_ab5e28df4cuda3std6ranges3__45__cpo9iter_swapE)
_ZN34_INTERNAL_e4a36864_4_k_cu_ab5e28df4cuda3std6ranges3__45__cpo9iter_swapE:
	.zero		1
	.type		_ZN34_INTERNAL_e4a36864_4_k_cu_ab5e28df4cuda3std3__48unexpectE,@object
	.size		_ZN34_INTERNAL_e4a36864_4_k_cu_ab5e28df4cuda3std3__48unexpectE,(_ZN34_INTERNAL_e4a36864_4_k_cu_ab5e28df6thrust24THRUST_300001_SM_1000_NS8cuda_cub3parE - _ZN34_INTERNAL_e4a36864_4_k_cu_ab5e28df4cuda3std3__48unexpectE)
_ZN34_INTERNAL_e4a36864_4_k_cu_ab5e28df4cuda3std3__48unexpectE:
	.zero		1
	.type		_ZN34_INTERNAL_e4a36864_4_k_cu_ab5e28df6thrust24THRUST_300001_SM_1000_NS8cuda_cub3parE,@object
	.size		_ZN34_INTERNAL_e4a36864_4_k_cu_ab5e28df6thrust24THRUST_300001_SM_1000_NS8cuda_cub3parE,(.L_38 - _ZN34_INTERNAL_e4a36864_4_k_cu_ab5e28df6thrust24THRUST_300001_SM_1000_NS8cuda_cub3parE)
_ZN34_INTERNAL_e4a36864_4_k_cu_ab5e28df6thrust24THRUST_300001_SM_1000_NS8cuda_cub3parE:
	.zero		1
.L_38:


//--------------------- .nv.constant0._ZN3cub18CUB_300001_SM_10006detail11EmptyKernelIvEEvv --------------------------
	.section	.nv.constant0._ZN3cub18CUB_300001_SM_10006detail11EmptyKernelIvEEvv,"a",@progbits
	.sectionflags	@""
	.align	4
.nv.constant0._ZN3cub18CUB_300001_SM_10006detail11EmptyKernelIvEEvv:
	.zero		896


//--------------------- .nv.constant0._Z17MakeChildrens_GPUiiiiPdS_S_ --------------------------
	.section	.nv.constant0._Z17MakeChildrens_GPUiiiiPdS_S_,"a",@progbits
	.sectionflags	@""
	.align	4
.nv.constant0._Z17MakeChildrens_GPUiiiiPdS_S_:
	.zero		936


//--------------------- SYMBOLS --------------------------

	.type		.nv.reservedSmem.offset0,@object
	.size		.nv.reservedSmem.offset0,0x4
